// auto-generated by cutlass_sweep.conv — config: {"arch": "sm_100", "cluster_m": 2, "cluster_n": 1, "conv_kind": "fprop", "dtype": "e4m3", "ndim": 3, "tile_k": 64, "tile_m": 128, "tile_n": 64}
#include "cutlass/cutlass.h"
#include "cute/tensor.hpp"
#include "cutlass/kernel_hardware_info.hpp"
#include "cutlass/conv/convolution.h"
#include "cutlass/conv/dispatch_policy.hpp"
#include "cutlass/conv/collective/collective_builder.hpp"
#include "cutlass/conv/kernel/conv_universal.hpp"
#include "cutlass/conv/device/conv_universal_adapter.hpp"
#include "cutlass/epilogue/collective/collective_builder.hpp"

using namespace cute;
using Elem = cutlass::float_e4m3_t;
using Acc  = float;
using LayoutAB = cutlass::layout::TensorNDHWC;
using LayoutC  = cutlass::layout::TensorNDHWC;
constexpr auto ConvOp = cutlass::conv::Operator::kFprop;
using TileShape    = Shape<_128, _64, Shape<_64>>;
using ClusterShape = Shape<_2, _1, _1>;

using CollectiveEpilogue = typename cutlass::epilogue::collective::CollectiveBuilder<
    cutlass::arch::Sm100, cutlass::arch::OpClassTensorOp,
    TileShape, ClusterShape,
    cutlass::epilogue::collective::EpilogueTileAuto,
    Acc, Acc,
    Elem, LayoutC, 128 / cutlass::sizeof_bits<Elem>::value,
    Elem, LayoutC, 128 / cutlass::sizeof_bits<Elem>::value,
    cutlass::epilogue::collective::EpilogueScheduleAuto
  >::CollectiveOp;

using CollectiveMainloop = typename cutlass::conv::collective::CollectiveBuilder<
    cutlass::arch::Sm100, cutlass::arch::OpClassTensorOp, ConvOp,
    Elem, LayoutAB, 128 / cutlass::sizeof_bits<Elem>::value,
    Elem, LayoutAB, 128 / cutlass::sizeof_bits<Elem>::value,
    Acc,
    TileShape, ClusterShape,
    cutlass::conv::collective::StageCountAutoCarveout<
        static_cast<int>(sizeof(typename CollectiveEpilogue::SharedStorage))>,
    cutlass::conv::collective::KernelScheduleAuto
  >::CollectiveOp;

using ProblemShape = cutlass::conv::ConvProblemShape<
    ConvOp, CollectiveMainloop::DispatchPolicy::NumSpatialDimensions>;
using ConvKernel = cutlass::conv::kernel::ConvUniversal<
    ProblemShape, CollectiveMainloop, CollectiveEpilogue>;
using Conv = cutlass::conv::device::ConvUniversalAdapter<ConvKernel>;

auto* _anchor = &cutlass::device_kernel<ConvKernel>;


// ===== COMPILED SASS (sm_100a) =====

	.target	sm_100a

	.elftype	@"ET_EXEC"


//--------------------- .note.nv.tkinfo           --------------------------
	.section	.note.nv.tkinfo,"",@"SHT_NOTE"
	.sectionflags	@"SHF_NOTE_NV_TKINFO"
	.tkinfo
        /*0018*/ 	.word	0x00000002
        /*0030*/ 	.string	""
        /*0030*/ 	.string	"ptxas"
        /*0030*/ 	.string	"Cuda compilation tools, release 13.0, V13.0.88"
        /*0030*/ 	.string	"Build cuda_13.0.r13.0/compiler.36424714_0"
        /*0030*/ 	.string	"-arch sm_100a -m 64 "



//--------------------- .note.nv.cuinfo           --------------------------
	.section	.note.nv.cuinfo,"",@"SHT_NOTE"
	.sectionflags	@"SHF_NOTE_NV_CUINFO"
        /*0018*/ 	.short	0x0002
        /*001a*/ 	.short	0x0064
        /*001c*/ 	.short	0x0082
	.zero		2


//--------------------- .nv.info                  --------------------------
	.section	.nv.info,"",@"SHT_CUDA_INFO"
	.align	4


	//----- nvinfo : EIATTR_REGCOUNT
	.align		4
        /*0000*/ 	.byte	0x04, 0x2f
        /*0002*/ 	.short	(.L_19 - .L_18)
	.align		4
.L_18:
        /*0004*/ 	.word	index@(_ZN7cutlass13device_kernelINS_4conv6kernel13ConvUniversalINS1_16ConvProblemShapeILNS1_8OperatorE0ELi3EEENS1_10collective14CollectiveConvINS1_47MainloopSm100TmaUmmaWarpSpecializedImplicitGemmILS5_0ELi36ELi3ELi1ELi2EN4cute5tupleIJNSA_1CILi2EEENSC_ILi1EEESE_EEEEENSB_IJNSC_ILi128EEENSC_ILi64EEENSB_IJSI_EEEEEENS_12float_e4m3_tESL_NSA_8TiledMMAINSA_8MMA_AtomIJNSA_10MMA_TraitsINSA_25SM100_MMA_F8F6F4_2x1SM_SSEJSL_SL_fSH_SI_NSA_17integral_constantINSA_4UMMA5MajorELSS_0EEEST_NSQ_INSR_7ScaleInELSU_0EEESV_EEEEEENSA_6LayoutINSB_IJSE_SE_SE_EEENSB_IJNSC_ILi0EEES10_S10_EEEEENSB_IJNSA_10UnderscoreES13_S13_EEEEENS7_6detail27Sm100ImplicitGemmTileTraitsINSA_25SM100_TMA_2SM_LOAD_IM2COLENSA_14ComposedLayoutINSA_7SwizzleILi2ELi4ELi3EEENSA_18smem_ptr_flag_bitsILi8EEENSY_INSB_IJNSC_ILi8EEESI_EEENSB_IJSI_SE_EEEEEEEvEENS17_INSA_18SM100_TMA_2SM_LOADES1I_vEEEENS_8epilogue10collective18CollectiveEpilogueINS1N_23Sm100TmaWarpSpecializedILi1ELi1ELi32ELb0ELb0EEEJNSB_IJSI_SI_SJ_EEENSB_IJNSY_ISI_SE_EES1T_EEESL_NSB_IJNSB_IJllllEEESE_S10_EEESL_S1W_NS1N_6fusion15FusionCallbacksIS1R_NS1X_17LinearCombinationISL_fSL_fLNS_15FloatRoundStyleE2EEES1S_S1U_JEEENSA_5SM1004TMEM4LOAD26SM100_TMEM_LOAD_32dp32b32xENSA_20SM90_TMA_LOAD_IM2COLES1I_NSA_39AutoVectorizingCopyWithAssumedAlignmentILi128EEENSA_21SM90_TMA_STORE_IM2COLES1I_S29_S29_EEEvvEEEEvNT_6ParamsE)
        /*0008*/ 	.word	0x0000005b


	//----- nvinfo : EIATTR_FRAME_SIZE
	.align		4
.L_19:
        /*000c*/ 	.byte	0x04, 0x11
        /*000e*/ 	.short	(.L_21 - .L_20)
	.align		4
.L_20:
        /*0010*/ 	.word	index@($__internal_2_$__cuda_sm10x_tcgen05_guardrail_trap_unallocated_columns_being_dealloced)
        /*0014*/ 	.word	0x00000008


	//----- nvinfo : EIATTR_FRAME_SIZE
	.align		4
.L_21:
        /*0018*/ 	.byte	0x04, 0x11
        /*001a*/ 	.short	(.L_23 - .L_22)
	.align		4
.L_22:
        /*001c*/ 	.word	index@($__internal_1_$__cuda_sm10x_tcgen05_guardrail_trap_phase_invalid_during_alloc)
        /*0020*/ 	.word	0x00000008


	//----- nvinfo : EIATTR_FRAME_SIZE
	.align		4
.L_23:
        /*0024*/ 	.byte	0x04, 0x11
        /*0026*/ 	.short	(.L_25 - .L_24)
	.align		4
.L_24:
        /*0028*/ 	.word	index@($__internal_0_$__cuda_sm10x_tcgen05_guardrail_trap_col_being_dealloced_not_returned_by_alloc)
        /*002c*/ 	.word	0x00000008


	//----- nvinfo : EIATTR_FRAME_SIZE
	.align		4
.L_25:
        /*0030*/ 	.byte	0x04, 0x11
        /*0032*/ 	.short	(.L_27 - .L_26)
	.align		4
.L_26:
        /*0034*/ 	.word	index@(_ZN7cutlass13device_kernelINS_4conv6kernel13ConvUniversalINS1_16ConvProblemShapeILNS1_8OperatorE0ELi3EEENS1_10collective14CollectiveConvINS1_47MainloopSm100TmaUmmaWarpSpecializedImplicitGemmILS5_0ELi36ELi3ELi1ELi2EN4cute5tupleIJNSA_1CILi2EEENSC_ILi1EEESE_EEEEENSB_IJNSC_ILi128EEENSC_ILi64EEENSB_IJSI_EEEEEENS_12float_e4m3_tESL_NSA_8TiledMMAINSA_8MMA_AtomIJNSA_10MMA_TraitsINSA_25SM100_MMA_F8F6F4_2x1SM_SSEJSL_SL_fSH_SI_NSA_17integral_constantINSA_4UMMA5MajorELSS_0EEEST_NSQ_INSR_7ScaleInELSU_0EEESV_EEEEEENSA_6LayoutINSB_IJSE_SE_SE_EEENSB_IJNSC_ILi0EEES10_S10_EEEEENSB_IJNSA_10UnderscoreES13_S13_EEEEENS7_6detail27Sm100ImplicitGemmTileTraitsINSA_25SM100_TMA_2SM_LOAD_IM2COLENSA_14ComposedLayoutINSA_7SwizzleILi2ELi4ELi3EEENSA_18smem_ptr_flag_bitsILi8EEENSY_INSB_IJNSC_ILi8EEESI_EEENSB_IJSI_SE_EEEEEEEvEENS17_INSA_18SM100_TMA_2SM_LOADES1I_vEEEENS_8epilogue10collective18CollectiveEpilogueINS1N_23Sm100TmaWarpSpecializedILi1ELi1ELi32ELb0ELb0EEEJNSB_IJSI_SI_SJ_EEENSB_IJNSY_ISI_SE_EES1T_EEESL_NSB_IJNSB_IJllllEEESE_S10_EEESL_S1W_NS1N_6fusion15FusionCallbacksIS1R_NS1X_17LinearCombinationISL_fSL_fLNS_15FloatRoundStyleE2EEES1S_S1U_JEEENSA_5SM1004TMEM4LOAD26SM100_TMEM_LOAD_32dp32b32xENSA_20SM90_TMA_LOAD_IM2COLES1I_NSA_39AutoVectorizingCopyWithAssumedAlignmentILi128EEENSA_21SM90_TMA_STORE_IM2COLES1I_S29_S29_EEEvvEEEEvNT_6ParamsE)
        /*0038*/ 	.word	0x00000008


	//----- nvinfo : EIATTR_MIN_STACK_SIZE
	.align		4
.L_27:
        /*003c*/ 	.byte	0x04, 0x12
        /*003e*/ 	.short	(.L_29 - .L_28)
	.align		4
.L_28:
        /*0040*/ 	.word	index@(_ZN7cutlass13device_kernelINS_4conv6kernel13ConvUniversalINS1_16ConvProblemShapeILNS1_8OperatorE0ELi3EEENS1_10collective14CollectiveConvINS1_47MainloopSm100TmaUmmaWarpSpecializedImplicitGemmILS5_0ELi36ELi3ELi1ELi2EN4cute5tupleIJNSA_1CILi2EEENSC_ILi1EEESE_EEEEENSB_IJNSC_ILi128EEENSC_ILi64EEENSB_IJSI_EEEEEENS_12float_e4m3_tESL_NSA_8TiledMMAINSA_8MMA_AtomIJNSA_10MMA_TraitsINSA_25SM100_MMA_F8F6F4_2x1SM_SSEJSL_SL_fSH_SI_NSA_17integral_constantINSA_4UMMA5MajorELSS_0EEEST_NSQ_INSR_7ScaleInELSU_0EEESV_EEEEEENSA_6LayoutINSB_IJSE_SE_SE_EEENSB_IJNSC_ILi0EEES10_S10_EEEEENSB_IJNSA_10UnderscoreES13_S13_EEEEENS7_6detail27Sm100ImplicitGemmTileTraitsINSA_25SM100_TMA_2SM_LOAD_IM2COLENSA_14ComposedLayoutINSA_7SwizzleILi2ELi4ELi3EEENSA_18smem_ptr_flag_bitsILi8EEENSY_INSB_IJNSC_ILi8EEESI_EEENSB_IJSI_SE_EEEEEEEvEENS17_INSA_18SM100_TMA_2SM_LOADES1I_vEEEENS_8epilogue10collective18CollectiveEpilogueINS1N_23Sm100TmaWarpSpecializedILi1ELi1ELi32ELb0ELb0EEEJNSB_IJSI_SI_SJ_EEENSB_IJNSY_ISI_SE_EES1T_EEESL_NSB_IJNSB_IJllllEEESE_S10_EEESL_S1W_NS1N_6fusion15FusionCallbacksIS1R_NS1X_17LinearCombinationISL_fSL_fLNS_15FloatRoundStyleE2EEES1S_S1U_JEEENSA_5SM1004TMEM4LOAD26SM100_TMEM_LOAD_32dp32b32xENSA_20SM90_TMA_LOAD_IM2COLES1I_NSA_39AutoVectorizingCopyWithAssumedAlignmentILi128EEENSA_21SM90_TMA_STORE_IM2COLES1I_S29_S29_EEEvvEEEEvNT_6ParamsE)
        /*0044*/ 	.word	0x00000008
.L_29:


//--------------------- .nv.compat                --------------------------
	.section	.nv.compat,"",@"SHT_CUDA_COMPAT_INFO"
	.align	4
        /*0000*/ 	.byte	0x02, 0x09, 0x01, 0x00, 0x02, 0x02, 0x02, 0x00, 0x02, 0x05, 0x05, 0x00, 0x03, 0x07, 0x01, 0x01
        /*0010*/ 	.byte	0x02, 0x03, 0x01, 0x00, 0x02, 0x06, 0x01, 0x00, 0x04, 0x0b, 0x08, 0x00, 0x09, 0x00, 0x00, 0x00
        /*0020*/ 	.byte	0x00, 0x00, 0x00, 0x00


//--------------------- .nv.info._ZN7cutlass13device_kernelINS_4conv6kernel13ConvUniversalINS1_16ConvProblemShapeILNS1_8OperatorE0ELi3EEENS1_10collective14CollectiveConvINS1_47MainloopSm100TmaUmmaWarpSpecializedImplicitGemmILS5_0ELi36ELi3ELi1ELi2EN4cute5tupleIJNSA_1CILi2EEENSC_ILi1EEESE_EEEEENSB_IJNSC_ILi128EEENSC_ILi64EEENSB_IJSI_EEEEEENS_12float_e4m3_tESL_NSA_8TiledMMAINSA_8MMA_AtomIJNSA_10MMA_TraitsINSA_25SM100_MMA_F8F6F4_2x1SM_SSEJSL_SL_fSH_SI_NSA_17integral_constantINSA_4UMMA5MajorELSS_0EEEST_NSQ_INSR_7ScaleInELSU_0EEESV_EEEEEENSA_6LayoutINSB_IJSE_SE_SE_EEENSB_IJNSC_ILi0EEES10_S10_EEEEENSB_IJNSA_10UnderscoreES13_S13_EEEEENS7_6detail27Sm100ImplicitGemmTileTraitsINSA_25SM100_TMA_2SM_LOAD_IM2COLENSA_14ComposedLayoutINSA_7SwizzleILi2ELi4ELi3EEENSA_18smem_ptr_flag_bitsILi8EEENSY_INSB_IJNSC_ILi8EEESI_EEENSB_IJSI_SE_EEEEEEEvEENS17_INSA_18SM100_TMA_2SM_LOADES1I_vEEEENS_8epilogue10collective18CollectiveEpilogueINS1N_23Sm100TmaWarpSpecializedILi1ELi1ELi32ELb0ELb0EEEJNSB_IJSI_SI_SJ_EEENSB_IJNSY_ISI_SE_EES1T_EEESL_NSB_IJNSB_IJllllEEESE_S10_EEESL_S1W_NS1N_6fusion15FusionCallbacksIS1R_NS1X_17LinearCombinationISL_fSL_fLNS_15FloatRoundStyleE2EEES1S_S1U_JEEENSA_5SM1004TMEM4LOAD26SM100_TMEM_LOAD_32dp32b32xENSA_20SM90_TMA_LOAD_IM2COLES1I_NSA_39AutoVectorizingCopyWithAssumedAlignmentILi128EEENSA_21SM90_TMA_STORE_IM2COLES1I_S29_S29_EEEvvEEEEvNT_6ParamsE --------------------------
	.section	.nv.info._ZN7cutlass13device_kernelINS_4conv6kernel13ConvUniversalINS1_16ConvProblemShapeILNS1_8OperatorE0ELi3EEENS1_10collective14CollectiveConvINS1_47MainloopSm100TmaUmmaWarpSpecializedImplicitGemmILS5_0ELi36ELi3ELi1ELi2EN4cute5tupleIJNSA_1CILi2EEENSC_ILi1EEESE_EEEEENSB_IJNSC_ILi128EEENSC_ILi64EEENSB_IJSI_EEEEEENS_12float_e4m3_tESL_NSA_8TiledMMAINSA_8MMA_AtomIJNSA_10MMA_TraitsINSA_25SM100_MMA_F8F6F4_2x1SM_SSEJSL_SL_fSH_SI_NSA_17integral_constantINSA_4UMMA5MajorELSS_0EEEST_NSQ_INSR_7ScaleInELSU_0EEESV_EEEEEENSA_6LayoutINSB_IJSE_SE_SE_EEENSB_IJNSC_ILi0EEES10_S10_EEEEENSB_IJNSA_10UnderscoreES13_S13_EEEEENS7_6detail27Sm100ImplicitGemmTileTraitsINSA_25SM100_TMA_2SM_LOAD_IM2COLENSA_14ComposedLayoutINSA_7SwizzleILi2ELi4ELi3EEENSA_18smem_ptr_flag_bitsILi8EEENSY_INSB_IJNSC_ILi8EEESI_EEENSB_IJSI_SE_EEEEEEEvEENS17_INSA_18SM100_TMA_2SM_LOADES1I_vEEEENS_8epilogue10collective18CollectiveEpilogueINS1N_23Sm100TmaWarpSpecializedILi1ELi1ELi32ELb0ELb0EEEJNSB_IJSI_SI_SJ_EEENSB_IJNSY_ISI_SE_EES1T_EEESL_NSB_IJNSB_IJllllEEESE_S10_EEESL_S1W_NS1N_6fusion15FusionCallbacksIS1R_NS1X_17LinearCombinationISL_fSL_fLNS_15FloatRoundStyleE2EEES1S_S1U_JEEENSA_5SM1004TMEM4LOAD26SM100_TMEM_LOAD_32dp32b32xENSA_20SM90_TMA_LOAD_IM2COLES1I_NSA_39AutoVectorizingCopyWithAssumedAlignmentILi128EEENSA_21SM90_TMA_STORE_IM2COLES1I_S29_S29_EEEvvEEEEvNT_6ParamsE,"",@"SHT_CUDA_INFO"
	.sectionflags	@""
	.align	4


	//----- nvinfo : EIATTR_CUDA_API_VERSION
	.align		4
        /*0000*/ 	.byte	0x04, 0x37
        /*0002*/ 	.short	(.L_31 - .L_30)
.L_30:
        /*0004*/ 	.word	0x00000082


	//----- nvinfo : EIATTR_KPARAM_INFO
	.align		4
.L_31:
        /*0008*/ 	.byte	0x04, 0x17
        /*000a*/ 	.short	(.L_33 - .L_32)
.L_32:
        /*000c*/ 	.word	0x00000000
        /*0010*/ 	.short	0x0000
        /*0012*/ 	.short	0x0000
        /*0014*/ 	.byte	0x00, 0xf0, 0x01, 0x24


	//----- nvinfo : EIATTR_AT_ENTRY_FRAGMENTS
	.align		4
.L_33:
        /*0018*/ 	.byte	0x04, 0x4f
        /*001a*/ 	.short	(.L_35 - .L_34)


	//   ....[0]....
.L_34:
        /*001c*/ 	.word	0x00000007


	//----- nvinfo : EIATTR_RESERVED_SMEM_USED
	.align		4
.L_35:
        /*0020*/ 	.byte	0x01, 0x41
	.zero		2


	//----- nvinfo : EIATTR_SPARSE_MMA_MASK
	.align		4
        /*0024*/ 	.byte	0x03, 0x50
        /*0026*/ 	.short	0x0000


	//----- nvinfo : EIATTR_TCGEN05_2CTA_USED
	.align		4
        /*0028*/ 	.byte	0x01, 0x52
	.zero		2


	//----- nvinfo : EIATTR_MAXREG_COUNT
	.align		4
        /*002c*/ 	.byte	0x03, 0x1b
        /*002e*/ 	.short	0x00ff


	//----- nvinfo : EIATTR_NUM_BARRIERS
	.align		4
        /*0030*/ 	.byte	0x02, 0x4c
        /*0032*/ 	.byte	0x07
	.zero		1


	//----- nvinfo : EIATTR_EXTERNS
	.align		4
        /*0034*/ 	.byte	0x04, 0x0f
        /*0036*/ 	.short	(.L_37 - .L_36)


	//   ....[0]....
	.align		4
.L_36:
        /*0038*/ 	.word	index@(__assertfail)


	//----- nvinfo : EIATTR_MERCURY_ISA_VERSION
	.align		4
.L_37:
        /*003c*/ 	.byte	0x03, 0x5f
        /*003e*/ 	.short	0x0101


	//----- nvinfo : EIATTR_INT_WARP_WIDE_INSTR_OFFSETS
	.align		4
        /*0040*/ 	.byte	0x04, 0x31
        /*0042*/ 	.short	(.L_39 - .L_38)


	//   ....[0]....
.L_38:
        /*0044*/ 	.word	0x00001020


	//   ....[1]....
        /*0048*/ 	.word	0x000010d0


	//   ....[2]....
        /*004c*/ 	.word	0x00005ad0


	//   ....[3]....
        /*0050*/ 	.word	0x00005af0


	//   ....[4]....
        /*0054*/ 	.word	0x00005b20


	//   ....[5]....
        /*0058*/ 	.word	0x00006690


	//   ....[6]....
        /*005c*/ 	.word	0x00006900


	//----- nvinfo : EIATTR_COOP_GROUP_MASK_REGIDS
	.align		4
.L_39:
        /*0060*/ 	.byte	0x04, 0x29
        /*0062*/ 	.short	(.L_41 - .L_40)


	//   ....[0]....
.L_40:
        /*0064*/ 	.word	0xffffffff


	//   ....[1]....
        /*0068*/ 	.word	0xffffffff


	//   ....[2]....
        /*006c*/ 	.word	0xffffffff


	//   ....[3]....
        /*0070*/ 	.word	0xffffffff


	//   ....[4]....
        /*0074*/ 	.word	0xffffffff


	//   ....[5]....
        /*0078*/ 	.word	0xffffffff


	//   ....[6]....
        /*007c*/ 	.word	0xffffffff


	//   ....[7]....
        /*0080*/ 	.word	0xffffffff


	//   ....[8]....
        /*0084*/ 	.word	0xffffffff


	//   ....[9]....
        /*0088*/ 	.word	0xffffffff


	//   ....[10]....
        /*008c*/ 	.word	0xffffffff


	//   ....[11]....
        /*0090*/ 	.word	0xffffffff


	//   ....[12]....
        /*0094*/ 	.word	0xffffffff


	//----- nvinfo : EIATTR_COOP_GROUP_INSTR_OFFSETS
	.align		4
.L_41:
        /*0098*/ 	.byte	0x04, 0x28
        /*009a*/ 	.short	(.L_43 - .L_42)


	//   ....[0]....
.L_42:
        /*009c*/ 	.word	0x000000d0


	//   ....[1]....
        /*00a0*/ 	.word	0x00000540


	//   ....[2]....
        /*00a4*/ 	.word	0x00000b10


	//   ....[3]....
        /*00a8*/ 	.word	0x00000c50


	//   ....[4]....
        /*00ac*/ 	.word	0x00000d50


	//   ....[5]....
        /*00b0*/ 	.word	0x00000ea0


	//   ....[6]....
        /*00b4*/ 	.word	0x00001140


	//   ....[7]....
        /*00b8*/ 	.word	0x00002a50


	//   ....[8]....
        /*00bc*/ 	.word	0x00004a90


	//   ....[9]....
        /*00c0*/ 	.word	0x00004f60


	//   ....[10]....
        /*00c4*/ 	.word	0x00004f90


	//   ....[11]....
        /*00c8*/ 	.word	0x000059e0


	//   ....[12]....
        /*00cc*/ 	.word	0x00005bf0


	//----- nvinfo : EIATTR_VRC_CTA_INIT_COUNT
	.align		4
.L_43:
        /*00d0*/ 	.byte	0x02, 0x4a
        /*00d2*/ 	.byte	0x80
	.zero		1


	//----- nvinfo : EIATTR_SYSCALL_OFFSETS
	.align		4
        /*00d4*/ 	.byte	0x04, 0x46
        /*00d6*/ 	.short	(.L_45 - .L_44)


	//   ....[0]....
.L_44:
        /*00d8*/ 	.word	0x00007470


	//   ....[1]....
        /*00dc*/ 	.word	0x000075b0


	//   ....[2]....
        /*00e0*/ 	.word	0x00007d00


	//----- nvinfo : EIATTR_MBARRIER_INSTR_OFFSETS
	.align		4
.L_45:
        /*00e4*/ 	.byte	0x04, 0x39
        /*00e6*/ 	.short	(.L_47 - .L_46)


	//   ....[0]....
.L_46:
        /*00e8*/ 	.word	0x00000670
        /*00ec*/ 	.word	0x000000ff
        /*00f0*/ 	.word	0x00000000
        /*00f4*/ 	.short	0x0100
        /*00f6*/ 	.byte	0x04
	.zero		1


	//   ....[1]....
        /*00f8*/ 	.word	0x00000680
        /*00fc*/ 	.word	0x000000ff
        /*0100*/ 	.word	0x00000120
        /*0104*/ 	.short	0x0100
        /*0106*/ 	.byte	0x04
	.zero		1


	//   ....[2]....
        /*0108*/ 	.word	0x00000690
        /*010c*/ 	.word	0x000000ff
        /*0110*/ 	.word	0x00000008
        /*0114*/ 	.short	0x0100
        /*0116*/ 	.byte	0x04
	.zero		1


	//   ....[3]....
        /*0118*/ 	.word	0x000006a0
        /*011c*/ 	.word	0x000000ff
        /*0120*/ 	.word	0x00000128
        /*0124*/ 	.short	0x0100
        /*0126*/ 	.byte	0x04
	.zero		1


	//   ....[4]....
        /*0128*/ 	.word	0x000006b0
        /*012c*/ 	.word	0x000000ff
        /*0130*/ 	.word	0x00000010
        /*0134*/ 	.short	0x0100
        /*0136*/ 	.byte	0x04
	.zero		1


	//   ....[5]....
        /*0138*/ 	.word	0x000006c0
        /*013c*/ 	.word	0x000000ff
        /*0140*/ 	.word	0x00000130
        /*0144*/ 	.short	0x0100
        /*0146*/ 	.byte	0x04
	.zero		1


	//   ....[6]....
        /*0148*/ 	.word	0x000006d0
        /*014c*/ 	.word	0x000000ff
        /*0150*/ 	.word	0x00000018
        /*0154*/ 	.short	0x0100
        /*0156*/ 	.byte	0x04
	.zero		1


	//   ....[7]....
        /*0158*/ 	.word	0x000006e0
        /*015c*/ 	.word	0x000000ff
        /*0160*/ 	.word	0x00000138
        /*0164*/ 	.short	0x0100
        /*0166*/ 	.byte	0x04
	.zero		1


	//   ....[8]....
        /*0168*/ 	.word	0x000006f0
        /*016c*/ 	.word	0x000000ff
        /*0170*/ 	.word	0x00000020
        /*0174*/ 	.short	0x0100
        /*0176*/ 	.byte	0x04
	.zero		1


	//   ....[9]....
        /*0178*/ 	.word	0x00000700
        /*017c*/ 	.word	0x000000ff
        /*0180*/ 	.word	0x00000140
        /*0184*/ 	.short	0x0100
        /*0186*/ 	.byte	0x04
	.zero		1


	//   ....[10]....
        /*0188*/ 	.word	0x00000710
        /*018c*/ 	.word	0x000000ff
        /*0190*/ 	.word	0x00000028
        /*0194*/ 	.short	0x0100
        /*0196*/ 	.byte	0x04
	.zero		1


	//   ....[11]....
        /*0198*/ 	.word	0x00000720
        /*019c*/ 	.word	0x000000ff
        /*01a0*/ 	.word	0x00000148
        /*01a4*/ 	.short	0x0100
        /*01a6*/ 	.byte	0x04
	.zero		1


	//   ....[12]....
        /*01a8*/ 	.word	0x00000730
        /*01ac*/ 	.word	0x000000ff
        /*01b0*/ 	.word	0x00000030
        /*01b4*/ 	.short	0x0100
        /*01b6*/ 	.byte	0x04
	.zero		1


	//   ....[13]....
        /*01b8*/ 	.word	0x00000740
        /*01bc*/ 	.word	0x000000ff
        /*01c0*/ 	.word	0x00000150
        /*01c4*/ 	.short	0x0100
        /*01c6*/ 	.byte	0x04
	.zero		1


	//   ....[14]....
        /*01c8*/ 	.word	0x00000750
        /*01cc*/ 	.word	0x000000ff
        /*01d0*/ 	.word	0x00000038
        /*01d4*/ 	.short	0x0100
        /*01d6*/ 	.byte	0x04
	.zero		1


	//   ....[15]....
        /*01d8*/ 	.word	0x00000760
        /*01dc*/ 	.word	0x000000ff
        /*01e0*/ 	.word	0x00000158
        /*01e4*/ 	.short	0x0100
        /*01e6*/ 	.byte	0x04
	.zero		1


	//   ....[16]....
        /*01e8*/ 	.word	0x00000770
        /*01ec*/ 	.word	0x000000ff
        /*01f0*/ 	.word	0x00000040
        /*01f4*/ 	.short	0x0100
        /*01f6*/ 	.byte	0x04
	.zero		1


	//   ....[17]....
        /*01f8*/ 	.word	0x00000780
        /*01fc*/ 	.word	0x000000ff
        /*0200*/ 	.word	0x00000160
        /*0204*/ 	.short	0x0100
        /*0206*/ 	.byte	0x04
	.zero		1


	//   ....[18]....
        /*0208*/ 	.word	0x00000790
        /*020c*/ 	.word	0x000000ff
        /*0210*/ 	.word	0x00000048
        /*0214*/ 	.short	0x0100
        /*0216*/ 	.byte	0x04
	.zero		1


	//   ....[19]....
        /*0218*/ 	.word	0x000007a0
        /*021c*/ 	.word	0x000000ff
        /*0220*/ 	.word	0x00000168
        /*0224*/ 	.short	0x0100
        /*0226*/ 	.byte	0x04
	.zero		1


	//   ....[20]....
        /*0228*/ 	.word	0x000007b0
        /*022c*/ 	.word	0x000000ff
        /*0230*/ 	.word	0x00000050
        /*0234*/ 	.short	0x0100
        /*0236*/ 	.byte	0x04
	.zero		1


	//   ....[21]....
        /*0238*/ 	.word	0x000007c0
        /*023c*/ 	.word	0x000000ff
        /*0240*/ 	.word	0x00000170
        /*0244*/ 	.short	0x0100
        /*0246*/ 	.byte	0x04
	.zero		1


	//   ....[22]....
        /*0248*/ 	.word	0x000007d0
        /*024c*/ 	.word	0x000000ff
        /*0250*/ 	.word	0x00000058
        /*0254*/ 	.short	0x0100
        /*0256*/ 	.byte	0x04
	.zero		1


	//   ....[23]....
        /*0258*/ 	.word	0x000007e0
        /*025c*/ 	.word	0x000000ff
        /*0260*/ 	.word	0x00000178
        /*0264*/ 	.short	0x0100
        /*0266*/ 	.byte	0x04
	.zero		1


	//   ....[24]....
        /*0268*/ 	.word	0x000007f0
        /*026c*/ 	.word	0x000000ff
        /*0270*/ 	.word	0x00000060
        /*0274*/ 	.short	0x0100
        /*0276*/ 	.byte	0x04
	.zero		1


	//   ....[25]....
        /*0278*/ 	.word	0x00000800
        /*027c*/ 	.word	0x000000ff
        /*0280*/ 	.word	0x00000180
        /*0284*/ 	.short	0x0100
        /*0286*/ 	.byte	0x04
	.zero		1


	//   ....[26]....
        /*0288*/ 	.word	0x00000810
        /*028c*/ 	.word	0x000000ff
        /*0290*/ 	.word	0x00000068
        /*0294*/ 	.short	0x0100
        /*0296*/ 	.byte	0x04
	.zero		1


	//   ....[27]....
        /*0298*/ 	.word	0x00000820
        /*029c*/ 	.word	0x000000ff
        /*02a0*/ 	.word	0x00000188
        /*02a4*/ 	.short	0x0100
        /*02a6*/ 	.byte	0x04
	.zero		1


	//   ....[28]....
        /*02a8*/ 	.word	0x00000830
        /*02ac*/ 	.word	0x000000ff
        /*02b0*/ 	.word	0x00000070
        /*02b4*/ 	.short	0x0100
        /*02b6*/ 	.byte	0x04
	.zero		1


	//   ....[29]....
        /*02b8*/ 	.word	0x00000840
        /*02bc*/ 	.word	0x000000ff
        /*02c0*/ 	.word	0x00000190
        /*02c4*/ 	.short	0x0100
        /*02c6*/ 	.byte	0x04
	.zero		1


	//   ....[30]....
        /*02c8*/ 	.word	0x00000850
        /*02cc*/ 	.word	0x000000ff
        /*02d0*/ 	.word	0x00000078
        /*02d4*/ 	.short	0x0100
        /*02d6*/ 	.byte	0x04
	.zero		1


	//   ....[31]....
        /*02d8*/ 	.word	0x00000860
        /*02dc*/ 	.word	0x000000ff
        /*02e0*/ 	.word	0x00000198
        /*02e4*/ 	.short	0x0100
        /*02e6*/ 	.byte	0x04
	.zero		1


	//   ....[32]....
        /*02e8*/ 	.word	0x00000870
        /*02ec*/ 	.word	0x000000ff
        /*02f0*/ 	.word	0x00000080
        /*02f4*/ 	.short	0x0100
        /*02f6*/ 	.byte	0x04
	.zero		1


	//   ....[33]....
        /*02f8*/ 	.word	0x00000880
        /*02fc*/ 	.word	0x000000ff
        /*0300*/ 	.word	0x000001a0
        /*0304*/ 	.short	0x0100
        /*0306*/ 	.byte	0x04
	.zero		1


	//   ....[34]....
        /*0308*/ 	.word	0x00000890
        /*030c*/ 	.word	0x000000ff
        /*0310*/ 	.word	0x00000088
        /*0314*/ 	.short	0x0100
        /*0316*/ 	.byte	0x04
	.zero		1


	//   ....[35]....
        /*0318*/ 	.word	0x000008a0
        /*031c*/ 	.word	0x000000ff
        /*0320*/ 	.word	0x000001a8
        /*0324*/ 	.short	0x0100
        /*0326*/ 	.byte	0x04
	.zero		1


	//   ....[36]....
        /*0328*/ 	.word	0x000008b0
        /*032c*/ 	.word	0x000000ff
        /*0330*/ 	.word	0x00000090
        /*0334*/ 	.short	0x0100
        /*0336*/ 	.byte	0x04
	.zero		1


	//   ....[37]....
        /*0338*/ 	.word	0x000008c0
        /*033c*/ 	.word	0x000000ff
        /*0340*/ 	.word	0x000001b0
        /*0344*/ 	.short	0x0100
        /*0346*/ 	.byte	0x04
	.zero		1


	//   ....[38]....
        /*0348*/ 	.word	0x000008d0
        /*034c*/ 	.word	0x000000ff
        /*0350*/ 	.word	0x00000098
        /*0354*/ 	.short	0x0100
        /*0356*/ 	.byte	0x04
	.zero		1


	//   ....[39]....
        /*0358*/ 	.word	0x000008e0
        /*035c*/ 	.word	0x000000ff
        /*0360*/ 	.word	0x000001b8
        /*0364*/ 	.short	0x0100
        /*0366*/ 	.byte	0x04
	.zero		1


	//   ....[40]....
        /*0368*/ 	.word	0x000008f0
        /*036c*/ 	.word	0x000000ff
        /*0370*/ 	.word	0x000000a0
        /*0374*/ 	.short	0x0100
        /*0376*/ 	.byte	0x04
	.zero		1


	//   ....[41]....
        /*0378*/ 	.word	0x00000900
        /*037c*/ 	.word	0x000000ff
        /*0380*/ 	.word	0x000001c0
        /*0384*/ 	.short	0x0100
        /*0386*/ 	.byte	0x04
	.zero		1


	//   ....[42]....
        /*0388*/ 	.word	0x00000910
        /*038c*/ 	.word	0x000000ff
        /*0390*/ 	.word	0x000000a8
        /*0394*/ 	.short	0x0100
        /*0396*/ 	.byte	0x04
	.zero		1


	//   ....[43]....
        /*0398*/ 	.word	0x00000920
        /*039c*/ 	.word	0x000000ff
        /*03a0*/ 	.word	0x000001c8
        /*03a4*/ 	.short	0x0100
        /*03a6*/ 	.byte	0x04
	.zero		1


	//   ....[44]....
        /*03a8*/ 	.word	0x00000930
        /*03ac*/ 	.word	0x000000ff
        /*03b0*/ 	.word	0x000000b0
        /*03b4*/ 	.short	0x0100
        /*03b6*/ 	.byte	0x04
	.zero		1


	//   ....[45]....
        /*03b8*/ 	.word	0x00000940
        /*03bc*/ 	.word	0x000000ff
        /*03c0*/ 	.word	0x000001d0
        /*03c4*/ 	.short	0x0100
        /*03c6*/ 	.byte	0x04
	.zero		1


	//   ....[46]....
        /*03c8*/ 	.word	0x00000950
        /*03cc*/ 	.word	0x000000ff
        /*03d0*/ 	.word	0x000000b8
        /*03d4*/ 	.short	0x0100
        /*03d6*/ 	.byte	0x04
	.zero		1


	//   ....[47]....
        /*03d8*/ 	.word	0x00000960
        /*03dc*/ 	.word	0x000000ff
        /*03e0*/ 	.word	0x000001d8
        /*03e4*/ 	.short	0x0100
        /*03e6*/ 	.byte	0x04
	.zero		1


	//   ....[48]....
        /*03e8*/ 	.word	0x00000970
        /*03ec*/ 	.word	0x000000ff
        /*03f0*/ 	.word	0x000000c0
        /*03f4*/ 	.short	0x0100
        /*03f6*/ 	.byte	0x04
	.zero		1


	//   ....[49]....
        /*03f8*/ 	.word	0x00000980
        /*03fc*/ 	.word	0x000000ff
        /*0400*/ 	.word	0x000001e0
        /*0404*/ 	.short	0x0100
        /*0406*/ 	.byte	0x04
	.zero		1


	//   ....[50]....
        /*0408*/ 	.word	0x00000990
        /*040c*/ 	.word	0x000000ff
        /*0410*/ 	.word	0x000000c8
        /*0414*/ 	.short	0x0100
        /*0416*/ 	.byte	0x04
	.zero		1


	//   ....[51]....
        /*0418*/ 	.word	0x000009a0
        /*041c*/ 	.word	0x000000ff
        /*0420*/ 	.word	0x000001e8
        /*0424*/ 	.short	0x0100
        /*0426*/ 	.byte	0x04
	.zero		1


	//   ....[52]....
        /*0428*/ 	.word	0x000009b0
        /*042c*/ 	.word	0x000000ff
        /*0430*/ 	.word	0x000000d0
        /*0434*/ 	.short	0x0100
        /*0436*/ 	.byte	0x04
	.zero		1


	//   ....[53]....
        /*0438*/ 	.word	0x000009c0
        /*043c*/ 	.word	0x000000ff
        /*0440*/ 	.word	0x000001f0
        /*0444*/ 	.short	0x0100
        /*0446*/ 	.byte	0x04
	.zero		1


	//   ....[54]....
        /*0448*/ 	.word	0x000009d0
        /*044c*/ 	.word	0x000000ff
        /*0450*/ 	.word	0x000000d8
        /*0454*/ 	.short	0x0100
        /*0456*/ 	.byte	0x04
	.zero		1


	//   ....[55]....
        /*0458*/ 	.word	0x000009e0
        /*045c*/ 	.word	0x000000ff
        /*0460*/ 	.word	0x000001f8
        /*0464*/ 	.short	0x0100
        /*0466*/ 	.byte	0x04
	.zero		1


	//   ....[56]....
        /*0468*/ 	.word	0x000009f0
        /*046c*/ 	.word	0x000000ff
        /*0470*/ 	.word	0x000000e0
        /*0474*/ 	.short	0x0100
        /*0476*/ 	.byte	0x04
	.zero		1


	//   ....[57]....
        /*0478*/ 	.word	0x00000a00
        /*047c*/ 	.word	0x000000ff
        /*0480*/ 	.word	0x00000200
        /*0484*/ 	.short	0x0100
        /*0486*/ 	.byte	0x04
	.zero		1


	//   ....[58]....
        /*0488*/ 	.word	0x00000a10
        /*048c*/ 	.word	0x000000ff
        /*0490*/ 	.word	0x000000e8
        /*0494*/ 	.short	0x0100
        /*0496*/ 	.byte	0x04
	.zero		1


	//   ....[59]....
        /*0498*/ 	.word	0x00000a20
        /*049c*/ 	.word	0x000000ff
        /*04a0*/ 	.word	0x00000208
        /*04a4*/ 	.short	0x0100
        /*04a6*/ 	.byte	0x04
	.zero		1


	//   ....[60]....
        /*04a8*/ 	.word	0x00000a30
        /*04ac*/ 	.word	0x000000ff
        /*04b0*/ 	.word	0x000000f0
        /*04b4*/ 	.short	0x0100
        /*04b6*/ 	.byte	0x04
	.zero		1


	//   ....[61]....
        /*04b8*/ 	.word	0x00000a40
        /*04bc*/ 	.word	0x000000ff
        /*04c0*/ 	.word	0x00000210
        /*04c4*/ 	.short	0x0100
        /*04c6*/ 	.byte	0x04
	.zero		1


	//   ....[62]....
        /*04c8*/ 	.word	0x00000a50
        /*04cc*/ 	.word	0x000000ff
        /*04d0*/ 	.word	0x000000f8
        /*04d4*/ 	.short	0x0100
        /*04d6*/ 	.byte	0x04
	.zero		1


	//   ....[63]....
        /*04d8*/ 	.word	0x00000a60
        /*04dc*/ 	.word	0x000000ff
        /*04e0*/ 	.word	0x00000218
        /*04e4*/ 	.short	0x0100
        /*04e6*/ 	.byte	0x04
	.zero		1


	//   ....[64]....
        /*04e8*/ 	.word	0x00000a70
        /*04ec*/ 	.word	0x000000ff
        /*04f0*/ 	.word	0x00000100
        /*04f4*/ 	.short	0x0100
        /*04f6*/ 	.byte	0x04
	.zero		1


	//   ....[65]....
        /*04f8*/ 	.word	0x00000a80
        /*04fc*/ 	.word	0x000000ff
        /*0500*/ 	.word	0x00000220
        /*0504*/ 	.short	0x0100
        /*0506*/ 	.byte	0x04
	.zero		1


	//   ....[66]....
        /*0508*/ 	.word	0x00000a90
        /*050c*/ 	.word	0x000000ff
        /*0510*/ 	.word	0x00000108
        /*0514*/ 	.short	0x0100
        /*0516*/ 	.byte	0x04
	.zero		1


	//   ....[67]....
        /*0518*/ 	.word	0x00000aa0
        /*051c*/ 	.word	0x000000ff
        /*0520*/ 	.word	0x00000228
        /*0524*/ 	.short	0x0100
        /*0526*/ 	.byte	0x04
	.zero		1


	//   ....[68]....
        /*0528*/ 	.word	0x00000ab0
        /*052c*/ 	.word	0x000000ff
        /*0530*/ 	.word	0x00000110
        /*0534*/ 	.short	0x0100
        /*0536*/ 	.byte	0x04
	.zero		1


	//   ....[69]....
        /*0538*/ 	.word	0x00000ac0
        /*053c*/ 	.word	0x000000ff
        /*0540*/ 	.word	0x00000230
        /*0544*/ 	.short	0x0100
        /*0546*/ 	.byte	0x04
	.zero		1


	//   ....[70]....
        /*0548*/ 	.word	0x00000ad0
        /*054c*/ 	.word	0x000000ff
        /*0550*/ 	.word	0x00000118
        /*0554*/ 	.short	0x0100
        /*0556*/ 	.byte	0x04
	.zero		1


	//   ....[71]....
        /*0558*/ 	.word	0x00000ae0
        /*055c*/ 	.word	0x000000ff
        /*0560*/ 	.word	0x00000238
        /*0564*/ 	.short	0x0100
        /*0566*/ 	.byte	0x04
	.zero		1


	//   ....[72]....
        /*0568*/ 	.word	0x00000c20
        /*056c*/ 	.word	0x000000ff
        /*0570*/ 	.word	0x00000240
        /*0574*/ 	.short	0x0100
        /*0576*/ 	.byte	0x04
	.zero		1


	//   ....[73]....
        /*0578*/ 	.word	0x00000c30
        /*057c*/ 	.word	0x000000ff
        /*0580*/ 	.word	0x00000248
        /*0584*/ 	.short	0x0100
        /*0586*/ 	.byte	0x04
	.zero		1


	//   ....[74]....
        /*0588*/ 	.word	0x00000d20
        /*058c*/ 	.word	0x000000ff
        /*0590*/ 	.word	0x00000250
        /*0594*/ 	.short	0x0100
        /*0596*/ 	.byte	0x04
	.zero		1


	//   ....[75]....
        /*0598*/ 	.word	0x00000d30
        /*059c*/ 	.word	0x000000ff
        /*05a0*/ 	.word	0x00000258
        /*05a4*/ 	.short	0x0100
        /*05a6*/ 	.byte	0x04
	.zero		1


	//   ....[76]....
        /*05a8*/ 	.word	0x00000e70
        /*05ac*/ 	.word	0x000000ff
        /*05b0*/ 	.word	0x00000260
        /*05b4*/ 	.short	0x0100
        /*05b6*/ 	.byte	0x06
	.zero		1


	//   ....[77]....
        /*05b8*/ 	.word	0x00000e80
        /*05bc*/ 	.word	0x000000ff
        /*05c0*/ 	.word	0x00000268
        /*05c4*/ 	.short	0x0100
        /*05c6*/ 	.byte	0x06
	.zero		1


	//   ....[78]....
        /*05c8*/ 	.word	0x00000fc0
        /*05cc*/ 	.word	0x000000ff
        /*05d0*/ 	.word	0x00000270
        /*05d4*/ 	.short	0x0100
        /*05d6*/ 	.byte	0x04
	.zero		1


	//   ....[79]....
        /*05d8*/ 	.word	0x00000fd0
        /*05dc*/ 	.word	0x000000ff
        /*05e0*/ 	.word	0x00000280
        /*05e4*/ 	.short	0x0100
        /*05e6*/ 	.byte	0x04
	.zero		1


	//   ....[80]....
        /*05e8*/ 	.word	0x00000fe0
        /*05ec*/ 	.word	0x000000ff
        /*05f0*/ 	.word	0x00000278
        /*05f4*/ 	.short	0x0100
        /*05f6*/ 	.byte	0x04
	.zero		1


	//   ....[81]....
        /*05f8*/ 	.word	0x00000ff0
        /*05fc*/ 	.word	0x000000ff
        /*0600*/ 	.word	0x00000288
        /*0604*/ 	.short	0x0100
        /*0606*/ 	.byte	0x04
	.zero		1


	//   ....[82]....
        /*0608*/ 	.word	0x000010f0
        /*060c*/ 	.word	0x000000ff
        /*0610*/ 	.word	0x00000290
        /*0614*/ 	.short	0x0100
        /*0616*/ 	.byte	0x06
	.zero		1


	//   ....[83]....
        /*0618*/ 	.word	0x00001c30
        /*061c*/ 	.word	0x000000ff
        /*0620*/ 	.word	0x00000120
        /*0624*/ 	.short	0x010a
        /*0626*/ 	.byte	0x04
	.zero		1


	//   ....[84]....
        /*0628*/ 	.word	0x00001f80
        /*062c*/ 	.word	0x000000ff
        /*0630*/ 	.word	0x00000120
        /*0634*/ 	.short	0x010a
        /*0636*/ 	.byte	0x09
	.zero		1


	//   ....[85]....
        /*0638*/ 	.word	0x00002130
        /*063c*/ 	.word	0x000000ff
        /*0640*/ 	.word	0x00000120
        /*0644*/ 	.short	0x010a
        /*0646*/ 	.byte	0x08
	.zero		1


	//   ....[86]....
        /*0648*/ 	.word	0x00002360
        /*064c*/ 	.word	0x000000ff
        /*0650*/ 	.word	0x00000258
        /*0654*/ 	.short	0x0101
        /*0656*/ 	.byte	0x1e
	.zero		1


	//   ....[87]....
        /*0658*/ 	.word	0x00002390
        /*065c*/ 	.word	0x000000ff
        /*0660*/ 	.word	0x00000120
        /*0664*/ 	.short	0x010a
        /*0666*/ 	.byte	0x04
	.zero		1


	//   ....[88]....
        /*0668*/ 	.word	0x00002670
        /*066c*/ 	.word	0x000000ff
        /*0670*/ 	.word	0x00000120
        /*0674*/ 	.short	0x010a
        /*0676*/ 	.byte	0x09
	.zero		1


	//   ....[89]....
        /*0678*/ 	.word	0x00002820
        /*067c*/ 	.word	0x000000ff
        /*0680*/ 	.word	0x00000120
        /*0684*/ 	.short	0x010a
        /*0686*/ 	.byte	0x08
	.zero		1


	//   ....[90]....
        /*0688*/ 	.word	0x00002a60
        /*068c*/ 	.word	0x000000ff
        /*0690*/ 	.word	0x00000260
        /*0694*/ 	.short	0x010a
        /*0696*/ 	.byte	0x1e
	.zero		1


	//   ....[91]....
        /*0698*/ 	.word	0x00002b20
        /*069c*/ 	.word	0x000000ff
        /*06a0*/ 	.word	0x00000000
        /*06a4*/ 	.short	0x0101
        /*06a6*/ 	.byte	0x04
	.zero		1


	//   ....[92]....
        /*06a8*/ 	.word	0x00003110
        /*06ac*/ 	.word	0x000000ff
        /*06b0*/ 	.word	0x00000000
        /*06b4*/ 	.short	0x010a
        /*06b6*/ 	.byte	0x04
	.zero		1


	//   ....[93]....
        /*06b8*/ 	.word	0x000031b0
        /*06bc*/ 	.word	0x000000ff
        /*06c0*/ 	.word	0x00000000
        /*06c4*/ 	.short	0x010a
        /*06c6*/ 	.byte	0x05
	.zero		1


	//   ....[94]....
        /*06c8*/ 	.word	0x00003250
        /*06cc*/ 	.word	0x000000ff
        /*06d0*/ 	.word	0x00000000
        /*06d4*/ 	.short	0x010a
        /*06d6*/ 	.byte	0x05
	.zero		1


	//   ....[95]....
        /*06d8*/ 	.word	0x000032f0
        /*06dc*/ 	.word	0x000000ff
        /*06e0*/ 	.word	0x00000000
        /*06e4*/ 	.short	0x010a
        /*06e6*/ 	.byte	0x05
	.zero		1


	//   ....[96]....
        /*06e8*/ 	.word	0x00003390
        /*06ec*/ 	.word	0x000000ff
        /*06f0*/ 	.word	0x00000000
        /*06f4*/ 	.short	0x010a
        /*06f6*/ 	.byte	0x05
	.zero		1


	//   ....[97]....
        /*06f8*/ 	.word	0x00003430
        /*06fc*/ 	.word	0x000000ff
        /*0700*/ 	.word	0x00000000
        /*0704*/ 	.short	0x010a
        /*0706*/ 	.byte	0x05
	.zero		1


	//   ....[98]....
        /*0708*/ 	.word	0x000034d0
        /*070c*/ 	.word	0x000000ff
        /*0710*/ 	.word	0x00000000
        /*0714*/ 	.short	0x010a
        /*0716*/ 	.byte	0x05
	.zero		1


	//   ....[99]....
        /*0718*/ 	.word	0x00003570
        /*071c*/ 	.word	0x000000ff
        /*0720*/ 	.word	0x00000000
        /*0724*/ 	.short	0x010a
        /*0726*/ 	.byte	0x05
	.zero		1


	//   ....[100]....
        /*0728*/ 	.word	0x00003610
        /*072c*/ 	.word	0x000000ff
        /*0730*/ 	.word	0x00000000
        /*0734*/ 	.short	0x010a
        /*0736*/ 	.byte	0x05
	.zero		1


	//   ....[101]....
        /*0738*/ 	.word	0x000036b0
        /*073c*/ 	.word	0x000000ff
        /*0740*/ 	.word	0x00000000
        /*0744*/ 	.short	0x010a
        /*0746*/ 	.byte	0x05
	.zero		1


	//   ....[102]....
        /*0748*/ 	.word	0x00003750
        /*074c*/ 	.word	0x000000ff
        /*0750*/ 	.word	0x00000000
        /*0754*/ 	.short	0x010a
        /*0756*/ 	.byte	0x05
	.zero		1


	//   ....[103]....
        /*0758*/ 	.word	0x000037f0
        /*075c*/ 	.word	0x000000ff
        /*0760*/ 	.word	0x00000000
        /*0764*/ 	.short	0x010a
        /*0766*/ 	.byte	0x05
	.zero		1


	//   ....[104]....
        /*0768*/ 	.word	0x00003890
        /*076c*/ 	.word	0x000000ff
        /*0770*/ 	.word	0x00000000
        /*0774*/ 	.short	0x010a
        /*0776*/ 	.byte	0x05
	.zero		1


	//   ....[105]....
        /*0778*/ 	.word	0x00003930
        /*077c*/ 	.word	0x000000ff
        /*0780*/ 	.word	0x00000000
        /*0784*/ 	.short	0x010a
        /*0786*/ 	.byte	0x05
	.zero		1


	//   ....[106]....
        /*0788*/ 	.word	0x000039d0
        /*078c*/ 	.word	0x000000ff
        /*0790*/ 	.word	0x00000000
        /*0794*/ 	.short	0x010a
        /*0796*/ 	.byte	0x05
	.zero		1


	//   ....[107]....
        /*0798*/ 	.word	0x00003a70
        /*079c*/ 	.word	0x000000ff
        /*07a0*/ 	.word	0x00000000
        /*07a4*/ 	.short	0x010a
        /*07a6*/ 	.byte	0x05
	.zero		1


	//   ....[108]....
        /*07a8*/ 	.word	0x00003b10
        /*07ac*/ 	.word	0x000000ff
        /*07b0*/ 	.word	0x00000000
        /*07b4*/ 	.short	0x010a
        /*07b6*/ 	.byte	0x05
	.zero		1


	//   ....[109]....
        /*07b8*/ 	.word	0x00003bb0
        /*07bc*/ 	.word	0x000000ff
        /*07c0*/ 	.word	0x00000000
        /*07c4*/ 	.short	0x010a
        /*07c6*/ 	.byte	0x05
	.zero		1


	//   ....[110]....
        /*07c8*/ 	.word	0x00003c50
        /*07cc*/ 	.word	0x000000ff
        /*07d0*/ 	.word	0x00000000
        /*07d4*/ 	.short	0x010a
        /*07d6*/ 	.byte	0x05
	.zero		1


	//   ....[111]....
        /*07d8*/ 	.word	0x00003cf0
        /*07dc*/ 	.word	0x000000ff
        /*07e0*/ 	.word	0x00000000
        /*07e4*/ 	.short	0x010a
        /*07e6*/ 	.byte	0x05
	.zero		1


	//   ....[112]....
        /*07e8*/ 	.word	0x00003d90
        /*07ec*/ 	.word	0x000000ff
        /*07f0*/ 	.word	0x00000000
        /*07f4*/ 	.short	0x010a
        /*07f6*/ 	.byte	0x05
	.zero		1


	//   ....[113]....
        /*07f8*/ 	.word	0x00003e30
        /*07fc*/ 	.word	0x000000ff
        /*0800*/ 	.word	0x00000000
        /*0804*/ 	.short	0x010a
        /*0806*/ 	.byte	0x05
	.zero		1


	//   ....[114]....
        /*0808*/ 	.word	0x00003ed0
        /*080c*/ 	.word	0x000000ff
        /*0810*/ 	.word	0x00000000
        /*0814*/ 	.short	0x010a
        /*0816*/ 	.byte	0x05
	.zero		1


	//   ....[115]....
        /*0818*/ 	.word	0x00003f70
        /*081c*/ 	.word	0x000000ff
        /*0820*/ 	.word	0x00000000
        /*0824*/ 	.short	0x010a
        /*0826*/ 	.byte	0x05
	.zero		1


	//   ....[116]....
        /*0828*/ 	.word	0x00004010
        /*082c*/ 	.word	0x000000ff
        /*0830*/ 	.word	0x00000000
        /*0834*/ 	.short	0x010a
        /*0836*/ 	.byte	0x05
	.zero		1


	//   ....[117]....
        /*0838*/ 	.word	0x000040b0
        /*083c*/ 	.word	0x000000ff
        /*0840*/ 	.word	0x00000000
        /*0844*/ 	.short	0x010a
        /*0846*/ 	.byte	0x05
	.zero		1


	//   ....[118]....
        /*0848*/ 	.word	0x00004150
        /*084c*/ 	.word	0x000000ff
        /*0850*/ 	.word	0x00000000
        /*0854*/ 	.short	0x010a
        /*0856*/ 	.byte	0x05
	.zero		1


	//   ....[119]....
        /*0858*/ 	.word	0x000041f0
        /*085c*/ 	.word	0x000000ff
        /*0860*/ 	.word	0x00000000
        /*0864*/ 	.short	0x010a
        /*0866*/ 	.byte	0x05
	.zero		1


	//   ....[120]....
        /*0868*/ 	.word	0x00004290
        /*086c*/ 	.word	0x000000ff
        /*0870*/ 	.word	0x00000000
        /*0874*/ 	.short	0x010a
        /*0876*/ 	.byte	0x05
	.zero		1


	//   ....[121]....
        /*0878*/ 	.word	0x00004330
        /*087c*/ 	.word	0x000000ff
        /*0880*/ 	.word	0x00000000
        /*0884*/ 	.short	0x010a
        /*0886*/ 	.byte	0x05
	.zero		1


	//   ....[122]....
        /*0888*/ 	.word	0x000043d0
        /*088c*/ 	.word	0x000000ff
        /*0890*/ 	.word	0x00000000
        /*0894*/ 	.short	0x010a
        /*0896*/ 	.byte	0x05
	.zero		1


	//   ....[123]....
        /*0898*/ 	.word	0x00004470
        /*089c*/ 	.word	0x000000ff
        /*08a0*/ 	.word	0x00000000
        /*08a4*/ 	.short	0x010a
        /*08a6*/ 	.byte	0x05
	.zero		1


	//   ....[124]....
        /*08a8*/ 	.word	0x00004510
        /*08ac*/ 	.word	0x000000ff
        /*08b0*/ 	.word	0x00000000
        /*08b4*/ 	.short	0x010a
        /*08b6*/ 	.byte	0x05
	.zero		1


	//   ....[125]....
        /*08b8*/ 	.word	0x000045b0
        /*08bc*/ 	.word	0x000000ff
        /*08c0*/ 	.word	0x00000000
        /*08c4*/ 	.short	0x010a
        /*08c6*/ 	.byte	0x05
	.zero		1


	//   ....[126]....
        /*08c8*/ 	.word	0x00004650
        /*08cc*/ 	.word	0x000000ff
        /*08d0*/ 	.word	0x00000000
        /*08d4*/ 	.short	0x010a
        /*08d6*/ 	.byte	0x05
	.zero		1


	//   ....[127]....
        /*08d8*/ 	.word	0x00004700
        /*08dc*/ 	.word	0x00000000
        /*08e0*/ 	.word	0x00000000
        /*08e4*/ 	.short	0x010a
        /*08e6*/ 	.byte	0xff
	.zero		1


	//   ....[128]....
        /*08e8*/ 	.word	0x00004850
        /*08ec*/ 	.word	0x000000ff
        /*08f0*/ 	.word	0x00000268
        /*08f4*/ 	.short	0x010a
        /*08f6*/ 	.byte	0x04
	.zero		1


	//   ....[129]....
        /*08f8*/ 	.word	0x000048f0
        /*08fc*/ 	.word	0x000000ff
        /*0900*/ 	.word	0x00000260
        /*0904*/ 	.short	0x010a
        /*0906*/ 	.byte	0x04
	.zero		1


	//   ....[130]....
        /*0908*/ 	.word	0x00004990
        /*090c*/ 	.word	0x000000ff
        /*0910*/ 	.word	0x00000000
        /*0914*/ 	.short	0x0101
        /*0916*/ 	.byte	0x05
	.zero		1


	//   ....[131]....
        /*0918*/ 	.word	0x000049d0
        /*091c*/ 	.word	0x000000ff
        /*0920*/ 	.word	0x00000268
        /*0924*/ 	.short	0x0106
        /*0926*/ 	.byte	0x04
	.zero		1


	//   ....[132]....
        /*0928*/ 	.word	0x00004a10
        /*092c*/ 	.word	0x00000000
        /*0930*/ 	.word	0x00000268
        /*0934*/ 	.short	0x010a
        /*0936*/ 	.byte	0xff
	.zero		1


	//   ....[133]....
        /*0938*/ 	.word	0x00004c60
        /*093c*/ 	.word	0x000000ff
        /*0940*/ 	.word	0x00000008
        /*0944*/ 	.short	0x010a
        /*0946*/ 	.byte	0x05
	.zero		1


	//   ....[134]....
        /*0948*/ 	.word	0x00004c80
        /*094c*/ 	.word	0x000000ff
        /*0950*/ 	.word	0x00000008
        /*0954*/ 	.short	0x010a
        /*0956*/ 	.byte	0x05
	.zero		1


	//   ....[135]....
        /*0958*/ 	.word	0x00004e10
        /*095c*/ 	.word	0x000000ff
        /*0960*/ 	.word	0x00000008
        /*0964*/ 	.short	0x010a
        /*0966*/ 	.byte	0x05
	.zero		1


	//   ....[136]....
        /*0968*/ 	.word	0x00004e30
        /*096c*/ 	.word	0x000000ff
        /*0970*/ 	.word	0x00000008
        /*0974*/ 	.short	0x010a
        /*0976*/ 	.byte	0x05
	.zero		1


	//   ....[137]....
        /*0978*/ 	.word	0x00004ef0
        /*097c*/ 	.word	0x000000ff
        /*0980*/ 	.word	0x00000000
        /*0984*/ 	.short	0x0101
        /*0986*/ 	.byte	0x04
	.zero		1


	//   ....[138]....
        /*0988*/ 	.word	0x00005250
        /*098c*/ 	.word	0x000000ff
        /*0990*/ 	.word	0x00000260
        /*0994*/ 	.short	0x010a
        /*0996*/ 	.byte	0x11
	.zero		1


	//   ....[139]....
        /*0998*/ 	.word	0x000052f0
        /*099c*/ 	.word	0x000000ff
        /*09a0*/ 	.word	0x00000000
        /*09a4*/ 	.short	0x0101
        /*09a6*/ 	.byte	0x17
	.zero		1


	//   ....[140]....
        /*09a8*/ 	.word	0x00005330
        /*09ac*/ 	.word	0x000000ff
        /*09b0*/ 	.word	0x00000280
        /*09b4*/ 	.short	0x010a
        /*09b6*/ 	.byte	0x16
	.zero		1


	//   ....[141]....
        /*09b8*/ 	.word	0x000053e0
        /*09bc*/ 	.word	0x000000ff
        /*09c0*/ 	.word	0x00000000
        /*09c4*/ 	.short	0x010a
        /*09c6*/ 	.byte	0x04
	.zero		1


	//   ....[142]....
        /*09c8*/ 	.word	0x00005420
        /*09cc*/ 	.word	0x000000ff
        /*09d0*/ 	.word	0x00000000
        /*09d4*/ 	.short	0x010a
        /*09d6*/ 	.byte	0x0a
	.zero		1


	//   ....[143]....
        /*09d8*/ 	.word	0x00005540
        /*09dc*/ 	.word	0x000000ff
        /*09e0*/ 	.word	0x00000000
        /*09e4*/ 	.short	0x010a
        /*09e6*/ 	.byte	0x04
	.zero		1


	//   ....[144]....
        /*09e8*/ 	.word	0x000057e0
        /*09ec*/ 	.word	0x000000ff
        /*09f0*/ 	.word	0x00000000
        /*09f4*/ 	.short	0x010a
        /*09f6*/ 	.byte	0x04
	.zero		1


	//   ....[145]....
        /*09f8*/ 	.word	0x00005880
        /*09fc*/ 	.word	0x00000000
        /*0a00*/ 	.word	0x00000000
        /*0a04*/ 	.short	0x010a
        /*0a06*/ 	.byte	0xff
	.zero		1


	//   ....[146]....
        /*0a08*/ 	.word	0x000058c0
        /*0a0c*/ 	.word	0x00000000
        /*0a10*/ 	.word	0x00000000
        /*0a14*/ 	.short	0x010a
        /*0a16*/ 	.byte	0xff
	.zero		1


	//   ....[147]....
        /*0a18*/ 	.word	0x00005930
        /*0a1c*/ 	.word	0x000000ff
        /*0a20*/ 	.word	0x00000000
        /*0a24*/ 	.short	0x0101
        /*0a26*/ 	.byte	0x04
	.zero		1


	//   ....[148]....
        /*0a28*/ 	.word	0x00005970
        /*0a2c*/ 	.word	0x000000ff
        /*0a30*/ 	.word	0x00000290
        /*0a34*/ 	.short	0x010a
        /*0a36*/ 	.byte	0x11
	.zero		1


	//   ....[149]....
        /*0a38*/ 	.word	0x000059d0
        /*0a3c*/ 	.word	0x000000ff
        /*0a40*/ 	.word	0x00000000
        /*0a44*/ 	.short	0x0101
        /*0a46*/ 	.byte	0x04
	.zero		1


	//   ....[150]....
        /*0a48*/ 	.word	0x00005e80
        /*0a4c*/ 	.word	0x000000ff
        /*0a50*/ 	.word	0x00000260
        /*0a54*/ 	.short	0x010a
        /*0a56*/ 	.byte	0x1c
	.zero		1


	//   ....[151]....
        /*0a58*/ 	.word	0x00005f20
        /*0a5c*/ 	.word	0x000000ff
        /*0a60*/ 	.word	0x00000000
        /*0a64*/ 	.short	0x0101
        /*0a66*/ 	.byte	0x25
	.zero		1


	//   ....[152]....
        /*0a68*/ 	.word	0x00006460
        /*0a6c*/ 	.word	0x000000ff
        /*0a70*/ 	.word	0x00000258
        /*0a74*/ 	.short	0x010a
        /*0a76*/ 	.byte	0x1c
	.zero		1


	//   ....[153]....
        /*0a78*/ 	.word	0x000065f0
        /*0a7c*/ 	.word	0x000000ff
        /*0a80*/ 	.word	0x00000248
        /*0a84*/ 	.short	0x010a
        /*0a86*/ 	.byte	0x1c
	.zero		1


	//   ....[154]....
        /*0a88*/ 	.word	0x00006980
        /*0a8c*/ 	.word	0x000000ff
        /*0a90*/ 	.word	0x00000240
        /*0a94*/ 	.short	0x010b
        /*0a96*/ 	.byte	0x1c
	.zero		1


	//   ....[155]....
        /*0a98*/ 	.word	0x00006990
        /*0a9c*/ 	.word	0x000000ff
        /*0aa0*/ 	.word	0x00000000
        /*0aa4*/ 	.short	0x0101
        /*0aa6*/ 	.byte	0x26
	.zero		1


	//   ....[156]....
        /*0aa8*/ 	.word	0x000069d0
        /*0aac*/ 	.word	0x00000000
        /*0ab0*/ 	.word	0x00000248
        /*0ab4*/ 	.short	0x010a
        /*0ab6*/ 	.byte	0xff
	.zero		1


	//   ....[157]....
        /*0ab8*/ 	.word	0x00006d30
        /*0abc*/ 	.word	0x000000ff
        /*0ac0*/ 	.word	0x00000260
        /*0ac4*/ 	.short	0x010a
        /*0ac6*/ 	.byte	0x2c
	.zero		1


	//   ....[158]....
        /*0ac8*/ 	.word	0x00006e00
        /*0acc*/ 	.word	0x000000ff
        /*0ad0*/ 	.word	0x00000000
        /*0ad4*/ 	.short	0x0101
        /*0ad6*/ 	.byte	0x04
	.zero		1


	//   ....[159]....
        /*0ad8*/ 	.word	0x00007920
        /*0adc*/ 	.word	0x000000ff
        /*0ae0*/ 	.word	0x00000240
        /*0ae4*/ 	.short	0x010a
        /*0ae6*/ 	.byte	0x2c
	.zero		1


	//   ....[160]....
        /*0ae8*/ 	.word	0x00007940
        /*0aec*/ 	.word	0x00000058
        /*0af0*/ 	.word	0x00000270
        /*0af4*/ 	.short	0x010a
        /*0af6*/ 	.byte	0xff
	.zero		1


	//   ....[161]....
        /*0af8*/ 	.word	0x00007a90
        /*0afc*/ 	.word	0x000000ff
        /*0b00*/ 	.word	0x00000240
        /*0b04*/ 	.short	0x010a
        /*0b06*/ 	.byte	0x2c
	.zero		1


	//   ....[162]....
        /*0b08*/ 	.word	0x00007b80
        /*0b0c*/ 	.word	0x000000ff
        /*0b10*/ 	.word	0x00000000
        /*0b14*/ 	.short	0x0101
        /*0b16*/ 	.byte	0x04
	.zero		1


	//   ....[163]....
        /*0b18*/ 	.word	0x00007be0
        /*0b1c*/ 	.word	0x00000058
        /*0b20*/ 	.word	0x00000270
        /*0b24*/ 	.short	0x010a
        /*0b26*/ 	.byte	0xff
	.zero		1


	//   ....[164]....
        /*0b28*/ 	.word	0x00007fc0
        /*0b2c*/ 	.word	0x00000058
        /*0b30*/ 	.word	0x00000000
        /*0b34*/ 	.short	0x0101
        /*0b36*/ 	.byte	0xff
	.zero		1


	//   ....[165]....
        /*0b38*/ 	.word	0x00008960
        /*0b3c*/ 	.word	0x00000000
        /*0b40*/ 	.word	0x00000120
        /*0b44*/ 	.short	0x010a
        /*0b46*/ 	.byte	0xff
	.zero		1


	//   ....[166]....
        /*0b48*/ 	.word	0x000089c0
        /*0b4c*/ 	.word	0x00000000
        /*0b50*/ 	.word	0x00000120
        /*0b54*/ 	.short	0x010a
        /*0b56*/ 	.byte	0xff
	.zero		1


	//   ....[167]....
        /*0b58*/ 	.word	0x00008a20
        /*0b5c*/ 	.word	0x00000000
        /*0b60*/ 	.word	0x00000260
        /*0b64*/ 	.short	0x010a
        /*0b66*/ 	.byte	0xff
	.zero		1


	//   ....[168]....
        /*0b68*/ 	.word	0x00008a80
        /*0b6c*/ 	.word	0x00000000
        /*0b70*/ 	.word	0x00000000
        /*0b74*/ 	.short	0x010a
        /*0b76*/ 	.byte	0xff
	.zero		1


	//   ....[169]....
        /*0b78*/ 	.word	0x00008ae0
        /*0b7c*/ 	.word	0x00000000
        /*0b80*/ 	.word	0x00000000
        /*0b84*/ 	.short	0x010a
        /*0b86*/ 	.byte	0xff
	.zero		1


	//   ....[170]....
        /*0b88*/ 	.word	0x00008b40
        /*0b8c*/ 	.word	0x00000000
        /*0b90*/ 	.word	0x00000000
        /*0b94*/ 	.short	0x010a
        /*0b96*/ 	.byte	0xff
	.zero		1


	//   ....[171]....
        /*0b98*/ 	.word	0x00008ba0
        /*0b9c*/ 	.word	0x00000000
        /*0ba0*/ 	.word	0x00000000
        /*0ba4*/ 	.short	0x010a
        /*0ba6*/ 	.byte	0xff
	.zero		1


	//   ....[172]....
        /*0ba8*/ 	.word	0x00008c00
        /*0bac*/ 	.word	0x00000000
        /*0bb0*/ 	.word	0x00000000
        /*0bb4*/ 	.short	0x010a
        /*0bb6*/ 	.byte	0xff
	.zero		1


	//   ....[173]....
        /*0bb8*/ 	.word	0x00008c60
        /*0bbc*/ 	.word	0x00000000
        /*0bc0*/ 	.word	0x00000000
        /*0bc4*/ 	.short	0x010a
        /*0bc6*/ 	.byte	0xff
	.zero		1


	//   ....[174]....
        /*0bc8*/ 	.word	0x00008cc0
        /*0bcc*/ 	.word	0x00000000
        /*0bd0*/ 	.word	0x00000000
        /*0bd4*/ 	.short	0x010a
        /*0bd6*/ 	.byte	0xff
	.zero		1


	//   ....[175]....
        /*0bd8*/ 	.word	0x00008d20
        /*0bdc*/ 	.word	0x00000000
        /*0be0*/ 	.word	0x00000000
        /*0be4*/ 	.short	0x010a
        /*0be6*/ 	.byte	0xff
	.zero		1


	//   ....[176]....
        /*0be8*/ 	.word	0x00008d80
        /*0bec*/ 	.word	0x00000000
        /*0bf0*/ 	.word	0x00000000
        /*0bf4*/ 	.short	0x010a
        /*0bf6*/ 	.byte	0xff
	.zero		1


	//   ....[177]....
        /*0bf8*/ 	.word	0x00008de0
        /*0bfc*/ 	.word	0x00000000
        /*0c00*/ 	.word	0x00000000
        /*0c04*/ 	.short	0x010a
        /*0c06*/ 	.byte	0xff
	.zero		1


	//   ....[178]....
        /*0c08*/ 	.word	0x00008e40
        /*0c0c*/ 	.word	0x00000000
        /*0c10*/ 	.word	0x00000000
        /*0c14*/ 	.short	0x010a
        /*0c16*/ 	.byte	0xff
	.zero		1


	//   ....[179]....
        /*0c18*/ 	.word	0x00008ea0
        /*0c1c*/ 	.word	0x00000000
        /*0c20*/ 	.word	0x00000000
        /*0c24*/ 	.short	0x010a
        /*0c26*/ 	.byte	0xff
	.zero		1


	//   ....[180]....
        /*0c28*/ 	.word	0x00008f00
        /*0c2c*/ 	.word	0x00000000
        /*0c30*/ 	.word	0x00000000
        /*0c34*/ 	.short	0x010a
        /*0c36*/ 	.byte	0xff
	.zero		1


	//   ....[181]....
        /*0c38*/ 	.word	0x00008f60
        /*0c3c*/ 	.word	0x00000000
        /*0c40*/ 	.word	0x00000000
        /*0c44*/ 	.short	0x010a
        /*0c46*/ 	.byte	0xff
	.zero		1


	//   ....[182]....
        /*0c48*/ 	.word	0x00008fc0
        /*0c4c*/ 	.word	0x00000000
        /*0c50*/ 	.word	0x00000000
        /*0c54*/ 	.short	0x010a
        /*0c56*/ 	.byte	0xff
	.zero		1


	//   ....[183]....
        /*0c58*/ 	.word	0x00009020
        /*0c5c*/ 	.word	0x00000000
        /*0c60*/ 	.word	0x00000000
        /*0c64*/ 	.short	0x010a
        /*0c66*/ 	.byte	0xff
	.zero		1


	//   ....[184]....
        /*0c68*/ 	.word	0x00009080
        /*0c6c*/ 	.word	0x00000000
        /*0c70*/ 	.word	0x00000000
        /*0c74*/ 	.short	0x010a
        /*0c76*/ 	.byte	0xff
	.zero		1


	//   ....[185]....
        /*0c78*/ 	.word	0x000090e0
        /*0c7c*/ 	.word	0x00000000
        /*0c80*/ 	.word	0x00000000
        /*0c84*/ 	.short	0x010a
        /*0c86*/ 	.byte	0xff
	.zero		1


	//   ....[186]....
        /*0c88*/ 	.word	0x00009140
        /*0c8c*/ 	.word	0x00000000
        /*0c90*/ 	.word	0x00000000
        /*0c94*/ 	.short	0x010a
        /*0c96*/ 	.byte	0xff
	.zero		1


	//   ....[187]....
        /*0c98*/ 	.word	0x000091a0
        /*0c9c*/ 	.word	0x00000000
        /*0ca0*/ 	.word	0x00000000
        /*0ca4*/ 	.short	0x010a
        /*0ca6*/ 	.byte	0xff
	.zero		1


	//   ....[188]....
        /*0ca8*/ 	.word	0x00009200
        /*0cac*/ 	.word	0x00000000
        /*0cb0*/ 	.word	0x00000000
        /*0cb4*/ 	.short	0x010a
        /*0cb6*/ 	.byte	0xff
	.zero		1


	//   ....[189]....
        /*0cb8*/ 	.word	0x00009260
        /*0cbc*/ 	.word	0x00000000
        /*0cc0*/ 	.word	0x00000000
        /*0cc4*/ 	.short	0x010a
        /*0cc6*/ 	.byte	0xff
	.zero		1


	//   ....[190]....
        /*0cc8*/ 	.word	0x000092c0
        /*0ccc*/ 	.word	0x00000000
        /*0cd0*/ 	.word	0x00000000
        /*0cd4*/ 	.short	0x010a
        /*0cd6*/ 	.byte	0xff
	.zero		1


	//   ....[191]....
        /*0cd8*/ 	.word	0x00009320
        /*0cdc*/ 	.word	0x00000000
        /*0ce0*/ 	.word	0x00000000
        /*0ce4*/ 	.short	0x010a
        /*0ce6*/ 	.byte	0xff
	.zero		1


	//   ....[192]....
        /*0ce8*/ 	.word	0x00009380
        /*0cec*/ 	.word	0x00000000
        /*0cf0*/ 	.word	0x00000000
        /*0cf4*/ 	.short	0x010a
        /*0cf6*/ 	.byte	0xff
	.zero		1


	//   ....[193]....
        /*0cf8*/ 	.word	0x000093e0
        /*0cfc*/ 	.word	0x00000000
        /*0d00*/ 	.word	0x00000000
        /*0d04*/ 	.short	0x010a
        /*0d06*/ 	.byte	0xff
	.zero		1


	//   ....[194]....
        /*0d08*/ 	.word	0x00009440
        /*0d0c*/ 	.word	0x00000000
        /*0d10*/ 	.word	0x00000000
        /*0d14*/ 	.short	0x010a
        /*0d16*/ 	.byte	0xff
	.zero		1


	//   ....[195]....
        /*0d18*/ 	.word	0x000094a0
        /*0d1c*/ 	.word	0x00000000
        /*0d20*/ 	.word	0x00000000
        /*0d24*/ 	.short	0x010a
        /*0d26*/ 	.byte	0xff
	.zero		1


	//   ....[196]....
        /*0d28*/ 	.word	0x00009500
        /*0d2c*/ 	.word	0x00000000
        /*0d30*/ 	.word	0x00000000
        /*0d34*/ 	.short	0x010a
        /*0d36*/ 	.byte	0xff
	.zero		1


	//   ....[197]....
        /*0d38*/ 	.word	0x00009560
        /*0d3c*/ 	.word	0x00000000
        /*0d40*/ 	.word	0x00000000
        /*0d44*/ 	.short	0x010a
        /*0d46*/ 	.byte	0xff
	.zero		1


	//   ....[198]....
        /*0d48*/ 	.word	0x000095c0
        /*0d4c*/ 	.word	0x00000000
        /*0d50*/ 	.word	0x00000000
        /*0d54*/ 	.short	0x010a
        /*0d56*/ 	.byte	0xff
	.zero		1


	//   ....[199]....
        /*0d58*/ 	.word	0x00009620
        /*0d5c*/ 	.word	0x00000000
        /*0d60*/ 	.word	0x00000000
        /*0d64*/ 	.short	0x010a
        /*0d66*/ 	.byte	0xff
	.zero		1


	//   ....[200]....
        /*0d68*/ 	.word	0x00009680
        /*0d6c*/ 	.word	0x00000000
        /*0d70*/ 	.word	0x00000000
        /*0d74*/ 	.short	0x010a
        /*0d76*/ 	.byte	0xff
	.zero		1


	//   ....[201]....
        /*0d78*/ 	.word	0x000096e0
        /*0d7c*/ 	.word	0x00000000
        /*0d80*/ 	.word	0x00000000
        /*0d84*/ 	.short	0x010a
        /*0d86*/ 	.byte	0xff
	.zero		1


	//   ....[202]....
        /*0d88*/ 	.word	0x00009740
        /*0d8c*/ 	.word	0x00000000
        /*0d90*/ 	.word	0x00000000
        /*0d94*/ 	.short	0x010a
        /*0d96*/ 	.byte	0xff
	.zero		1


	//   ....[203]....
        /*0d98*/ 	.word	0x000097a0
        /*0d9c*/ 	.word	0x00000004
        /*0da0*/ 	.word	0x00000268
        /*0da4*/ 	.short	0x010a
        /*0da6*/ 	.byte	0xff
	.zero		1


	//   ....[204]....
        /*0da8*/ 	.word	0x00009800
        /*0dac*/ 	.word	0x00000004
        /*0db0*/ 	.word	0x00000260
        /*0db4*/ 	.short	0x010a
        /*0db6*/ 	.byte	0xff
	.zero		1


	//   ....[205]....
        /*0db8*/ 	.word	0x00009860
        /*0dbc*/ 	.word	0x00000005
        /*0dc0*/ 	.word	0x00000008
        /*0dc4*/ 	.short	0x010a
        /*0dc6*/ 	.byte	0xff
	.zero		1


	//   ....[206]....
        /*0dc8*/ 	.word	0x00009950
        /*0dcc*/ 	.word	0x00000003
        /*0dd0*/ 	.word	0x00000008
        /*0dd4*/ 	.short	0x010a
        /*0dd6*/ 	.byte	0xff
	.zero		1


	//   ....[207]....
        /*0dd8*/ 	.word	0x000099b0
        /*0ddc*/ 	.word	0x00000004
        /*0de0*/ 	.word	0x00000260
        /*0de4*/ 	.short	0x010a
        /*0de6*/ 	.byte	0xff
	.zero		1


	//   ....[208]....
        /*0de8*/ 	.word	0x00009a10
        /*0dec*/ 	.word	0x00000004
        /*0df0*/ 	.word	0x00000280
        /*0df4*/ 	.short	0x010a
        /*0df6*/ 	.byte	0xff
	.zero		1


	//   ....[209]....
        /*0df8*/ 	.word	0x00009a70
        /*0dfc*/ 	.word	0x00000004
        /*0e00*/ 	.word	0x00000000
        /*0e04*/ 	.short	0x010a
        /*0e06*/ 	.byte	0xff
	.zero		1


	//   ....[210]....
        /*0e08*/ 	.word	0x00009ad0
        /*0e0c*/ 	.word	0x00000000
        /*0e10*/ 	.word	0x00000000
        /*0e14*/ 	.short	0x010a
        /*0e16*/ 	.byte	0xff
	.zero		1


	//   ....[211]....
        /*0e18*/ 	.word	0x00009b30
        /*0e1c*/ 	.word	0x00000000
        /*0e20*/ 	.word	0x00000290
        /*0e24*/ 	.short	0x010a
        /*0e26*/ 	.byte	0xff
	.zero		1


	//   ....[212]....
        /*0e28*/ 	.word	0x00009b90
        /*0e2c*/ 	.word	0x00000000
        /*0e30*/ 	.word	0x00000260
        /*0e34*/ 	.short	0x010a
        /*0e36*/ 	.byte	0xff
	.zero		1


	//   ....[213]....
        /*0e38*/ 	.word	0x00009bf0
        /*0e3c*/ 	.word	0x00000000
        /*0e40*/ 	.word	0x00000258
        /*0e44*/ 	.short	0x010a
        /*0e46*/ 	.byte	0xff
	.zero		1


	//   ....[214]....
        /*0e48*/ 	.word	0x00009c50
        /*0e4c*/ 	.word	0x00000000
        /*0e50*/ 	.word	0x00000248
        /*0e54*/ 	.short	0x010a
        /*0e56*/ 	.byte	0xff
	.zero		1


	//   ....[215]....
        /*0e58*/ 	.word	0x00009cb0
        /*0e5c*/ 	.word	0x00000000
        /*0e60*/ 	.word	0x00000260
        /*0e64*/ 	.short	0x010a
        /*0e66*/ 	.byte	0xff
	.zero		1


	//   ....[216]....
        /*0e68*/ 	.word	0x00009d10
        /*0e6c*/ 	.word	0x00000003
        /*0e70*/ 	.word	0x00000240
        /*0e74*/ 	.short	0x010a
        /*0e76*/ 	.byte	0xff
	.zero		1


	//   ....[217]....
        /*0e78*/ 	.word	0x00009d60
        /*0e7c*/ 	.word	0x00000058
        /*0e80*/ 	.word	0x00000270
        /*0e84*/ 	.short	0x010a
        /*0e86*/ 	.byte	0xff
	.zero		1


	//----- nvinfo : EIATTR_NUM_MBARRIERS
	.align		4
.L_47:
        /*0e88*/ 	.byte	0x03, 0x38
        /*0e8a*/ 	.short	0x0053


	//----- nvinfo : EIATTR_EXIT_INSTR_OFFSETS
	.align		4
        /*0e8c*/ 	.byte	0x04, 0x1c
        /*0e8e*/ 	.short	(.L_49 - .L_48)


	//   ....[0]....
.L_48:
        /*0e90*/ 	.word	0x00004730


	//   ....[1]....
        /*0e94*/ 	.word	0x000049e0


	//   ....[2]....
        /*0e98*/ 	.word	0x00004a40


	//   ....[3]....
        /*0e9c*/ 	.word	0x00005c00


	//   ....[4]....
        /*0ea0*/ 	.word	0x00006a00


	//   ....[5]....
        /*0ea4*/ 	.word	0x00006a40


	//   ....[6]....
        /*0ea8*/ 	.word	0x00008940


	//----- nvinfo : EIATTR_MAX_THREADS
	.align		4
.L_49:
        /*0eac*/ 	.byte	0x04, 0x05
        /*0eae*/ 	.short	(.L_51 - .L_50)
.L_50:
        /*0eb0*/ 	.word	0x00000100
        /*0eb4*/ 	.word	0x00000001
        /*0eb8*/ 	.word	0x00000001


	//----- nvinfo : EIATTR_CRS_STACK_SIZE
	.align		4
.L_51:
        /*0ebc*/ 	.byte	0x04, 0x1e
        /*0ebe*/ 	.short	(.L_53 - .L_52)
.L_52:
        /*0ec0*/ 	.word	0x00000000


	//----- nvinfo : EIATTR_CBANK_PARAM_SIZE
	.align		4
.L_53:
        /*0ec4*/ 	.byte	0x03, 0x19
        /*0ec6*/ 	.short	0x0900


	//----- nvinfo : EIATTR_PARAM_CBANK
	.align		4
        /*0ec8*/ 	.byte	0x04, 0x0a
        /*0eca*/ 	.short	(.L_55 - .L_54)
	.align		4
.L_54:
        /*0ecc*/ 	.word	index@(.nv.constant0._ZN7cutlass13device_kernelINS_4conv6kernel13ConvUniversalINS1_16ConvProblemShapeILNS1_8OperatorE0ELi3EEENS1_10collective14CollectiveConvINS1_47MainloopSm100TmaUmmaWarpSpecializedImplicitGemmILS5_0ELi36ELi3ELi1ELi2EN4cute5tupleIJNSA_1CILi2EEENSC_ILi1EEESE_EEEEENSB_IJNSC_ILi128EEENSC_ILi64EEENSB_IJSI_EEEEEENS_12float_e4m3_tESL_NSA_8TiledMMAINSA_8MMA_AtomIJNSA_10MMA_TraitsINSA_25SM100_MMA_F8F6F4_2x1SM_SSEJSL_SL_fSH_SI_NSA_17integral_constantINSA_4UMMA5MajorELSS_0EEEST_NSQ_INSR_7ScaleInELSU_0EEESV_EEEEEENSA_6LayoutINSB_IJSE_SE_SE_EEENSB_IJNSC_ILi0EEES10_S10_EEEEENSB_IJNSA_10UnderscoreES13_S13_EEEEENS7_6detail27Sm100ImplicitGemmTileTraitsINSA_25SM100_TMA_2SM_LOAD_IM2COLENSA_14ComposedLayoutINSA_7SwizzleILi2ELi4ELi3EEENSA_18smem_ptr_flag_bitsILi8EEENSY_INSB_IJNSC_ILi8EEESI_EEENSB_IJSI_SE_EEEEEEEvEENS17_INSA_18SM100_TMA_2SM_LOADES1I_vEEEENS_8epilogue10collective18CollectiveEpilogueINS1N_23Sm100TmaWarpSpecializedILi1ELi1ELi32ELb0ELb0EEEJNSB_IJSI_SI_SJ_EEENSB_IJNSY_ISI_SE_EES1T_EEESL_NSB_IJNSB_IJllllEEESE_S10_EEESL_S1W_NS1N_6fusion15FusionCallbacksIS1R_NS1X_17LinearCombinationISL_fSL_fLNS_15FloatRoundStyleE2EEES1S_S1U_JEEENSA_5SM1004TMEM4LOAD26SM100_TMEM_LOAD_32dp32b32xENSA_20SM90_TMA_LOAD_IM2COLES1I_NSA_39AutoVectorizingCopyWithAssumedAlignmentILi128EEENSA_21SM90_TMA_STORE_IM2COLES1I_S29_S29_EEEvvEEEEvNT_6ParamsE)
        /*0ed0*/ 	.short	0x0380
        /*0ed2*/ 	.short	0x0900


	//----- nvinfo : EIATTR_SW_WAR
	.align		4
.L_55:
        /*0ed4*/ 	.byte	0x04, 0x36
        /*0ed6*/ 	.short	(.L_57 - .L_56)
.L_56:
        /*0ed8*/ 	.word	0x00000008
.L_57:


//--------------------- .nv.callgraph             --------------------------
	.section	.nv.callgraph,"",@"SHT_CUDA_CALLGRAPH"
	.align	4
	.sectionentsize	8
	.align		4
        /*0000*/ 	.word	0x00000000
	.align		4
        /*0004*/ 	.word	0xffffffff
	.align		4
        /*0008*/ 	.word	index@(_ZN7cutlass13device_kernelINS_4conv6kernel13ConvUniversalINS1_16ConvProblemShapeILNS1_8OperatorE0ELi3EEENS1_10collective14CollectiveConvINS1_47MainloopSm100TmaUmmaWarpSpecializedImplicitGemmILS5_0ELi36ELi3ELi1ELi2EN4cute5tupleIJNSA_1CILi2EEENSC_ILi1EEESE_EEEEENSB_IJNSC_ILi128EEENSC_ILi64EEENSB_IJSI_EEEEEENS_12float_e4m3_tESL_NSA_8TiledMMAINSA_8MMA_AtomIJNSA_10MMA_TraitsINSA_25SM100_MMA_F8F6F4_2x1SM_SSEJSL_SL_fSH_SI_NSA_17integral_constantINSA_4UMMA5MajorELSS_0EEEST_NSQ_INSR_7ScaleInELSU_0EEESV_EEEEEENSA_6LayoutINSB_IJSE_SE_SE_EEENSB_IJNSC_ILi0EEES10_S10_EEEEENSB_IJNSA_10UnderscoreES13_S13_EEEEENS7_6detail27Sm100ImplicitGemmTileTraitsINSA_25SM100_TMA_2SM_LOAD_IM2COLENSA_14ComposedLayoutINSA_7SwizzleILi2ELi4ELi3EEENSA_18smem_ptr_flag_bitsILi8EEENSY_INSB_IJNSC_ILi8EEESI_EEENSB_IJSI_SE_EEEEEEEvEENS17_INSA_18SM100_TMA_2SM_LOADES1I_vEEEENS_8epilogue10collective18CollectiveEpilogueINS1N_23Sm100TmaWarpSpecializedILi1ELi1ELi32ELb0ELb0EEEJNSB_IJSI_SI_SJ_EEENSB_IJNSY_ISI_SE_EES1T_EEESL_NSB_IJNSB_IJllllEEESE_S10_EEESL_S1W_NS1N_6fusion15FusionCallbacksIS1R_NS1X_17LinearCombinationISL_fSL_fLNS_15FloatRoundStyleE2EEES1S_S1U_JEEENSA_5SM1004TMEM4LOAD26SM100_TMEM_LOAD_32dp32b32xENSA_20SM90_TMA_LOAD_IM2COLES1I_NSA_39AutoVectorizingCopyWithAssumedAlignmentILi128EEENSA_21SM90_TMA_STORE_IM2COLES1I_S29_S29_EEEvvEEEEvNT_6ParamsE)
	.align		4
        /*000c*/ 	.word	index@(__assertfail)
	.align		4
        /*0010*/ 	.word	0x00000000
	.align		4
        /*0014*/ 	.word	0xfffffffe
	.align		4
        /*0018*/ 	.word	0x00000000
	.align		4
        /*001c*/ 	.word	0xfffffffd
	.align		4
        /*0020*/ 	.word	0x00000000
	.align		4
        /*0024*/ 	.word	0xfffffffc


//--------------------- .nv.constant4             --------------------------
	.section	.nv.constant4,"a",@progbits
	.align	8
	.align		8
.nv.constant4:
        /*0000*/ 	.dword	__assertfail
	.align		8
        /*0008*/ 	.dword	__unnamed_1
	.align		8
        /*0010*/ 	.dword	__unnamed_2
	.align		8
        /*0018*/ 	.dword	_ZN39_INTERNAL_ecd19428_4_k_cu_b001b551_31864cuda3std3__45__cpo5beginE
	.align		8
        /*0020*/ 	.dword	_ZN39_INTERNAL_ecd19428_4_k_cu_b001b551_31864cuda3std3__45__cpo3endE
	.align		8
        /*0028*/ 	.dword	_ZN39_INTERNAL_ecd19428_4_k_cu_b001b551_31864cuda3std3__45__cpo6cbeginE
	.align		8
        /*0030*/ 	.dword	_ZN39_INTERNAL_ecd19428_4_k_cu_b001b551_31864cuda3std3__45__cpo4cendE
	.align		8
        /*0038*/ 	.dword	_ZN39_INTERNAL_ecd19428_4_k_cu_b001b551_31864cuda3std3__441_GLOBAL__N__ecd19428_4_k_cu_b001b551_31866ignoreE
	.align		8
        /*0040*/ 	.dword	_ZN39_INTERNAL_ecd19428_4_k_cu_b001b551_31864cuda3std3__419piecewise_constructE
	.align		8
        /*0048*/ 	.dword	_ZN39_INTERNAL_ecd19428_4_k_cu_b001b551_31864cuda3std3__48in_placeE
	.align		8
        /*0050*/ 	.dword	_ZN39_INTERNAL_ecd19428_4_k_cu_b001b551_31864cuda3std6ranges3__45__cpo4swapE
	.align		8
        /*0058*/ 	.dword	_ZN39_INTERNAL_ecd19428_4_k_cu_b001b551_31864cuda3std6ranges3__45__cpo9iter_moveE
	.align		8
        /*0060*/ 	.dword	_ZN39_INTERNAL_ecd19428_4_k_cu_b001b551_31864cute7productE
	.align		8
        /*0068*/ 	.dword	_ZN39_INTERNAL_ecd19428_4_k_cu_b001b551_31864cute1_E
	.align		8
        /*0070*/ 	.dword	$str$27
	.align		8
        /*0078*/ 	.dword	$str$28
	.align		8
        /*0080*/ 	.dword	$str$29
	.align		8
        /*0088*/ 	.dword	$str$30


//--------------------- .text._ZN7cutlass13device_kernelINS_4conv6kernel13ConvUniversalINS1_16ConvProblemShapeILNS1_8OperatorE0ELi3EEENS1_10collective14CollectiveConvINS1_47MainloopSm100TmaUmmaWarpSpecializedImplicitGemmILS5_0ELi36ELi3ELi1ELi2EN4cute5tupleIJNSA_1CILi2EEENSC_ILi1EEESE_EEEEENSB_IJNSC_ILi128EEENSC_ILi64EEENSB_IJSI_EEEEEENS_12float_e4m3_tESL_NSA_8TiledMMAINSA_8MMA_AtomIJNSA_10MMA_TraitsINSA_25SM100_MMA_F8F6F4_2x1SM_SSEJSL_SL_fSH_SI_NSA_17integral_constantINSA_4UMMA5MajorELSS_0EEEST_NSQ_INSR_7ScaleInELSU_0EEESV_EEEEEENSA_6LayoutINSB_IJSE_SE_SE_EEENSB_IJNSC_ILi0EEES10_S10_EEEEENSB_IJNSA_10UnderscoreES13_S13_EEEEENS7_6detail27Sm100ImplicitGemmTileTraitsINSA_25SM100_TMA_2SM_LOAD_IM2COLENSA_14ComposedLayoutINSA_7SwizzleILi2ELi4ELi3EEENSA_18smem_ptr_flag_bitsILi8EEENSY_INSB_IJNSC_ILi8EEESI_EEENSB_IJSI_SE_EEEEEEEvEENS17_INSA_18SM100_TMA_2SM_LOADES1I_vEEEENS_8epilogue10collective18CollectiveEpilogueINS1N_23Sm100TmaWarpSpecializedILi1ELi1ELi32ELb0ELb0EEEJNSB_IJSI_SI_SJ_EEENSB_IJNSY_ISI_SE_EES1T_EEESL_NSB_IJNSB_IJllllEEESE_S10_EEESL_S1W_NS1N_6fusion15FusionCallbacksIS1R_NS1X_17LinearCombinationISL_fSL_fLNS_15FloatRoundStyleE2EEES1S_S1U_JEEENSA_5SM1004TMEM4LOAD26SM100_TMEM_LOAD_32dp32b32xENSA_20SM90_TMA_LOAD_IM2COLES1I_NSA_39AutoVectorizingCopyWithAssumedAlignmentILi128EEENSA_21SM90_TMA_STORE_IM2COLES1I_S29_S29_EEEvvEEEEvNT_6ParamsE --------------------------
	.section	.text._ZN7cutlass13device_kernelINS_4conv6kernel13ConvUniversalINS1_16ConvProblemShapeILNS1_8OperatorE0ELi3EEENS1_10collective14CollectiveConvINS1_47MainloopSm100TmaUmmaWarpSpecializedImplicitGemmILS5_0ELi36ELi3ELi1ELi2EN4cute5tupleIJNSA_1CILi2EEENSC_ILi1EEESE_EEEEENSB_IJNSC_ILi128EEENSC_ILi64EEENSB_IJSI_EEEEEENS_12float_e4m3_tESL_NSA_8TiledMMAINSA_8MMA_AtomIJNSA_10MMA_TraitsINSA_25SM100_MMA_F8F6F4_2x1SM_SSEJSL_SL_fSH_SI_NSA_17integral_constantINSA_4UMMA5MajorELSS_0EEEST_NSQ_INSR_7ScaleInELSU_0EEESV_EEEEEENSA_6LayoutINSB_IJSE_SE_SE_EEENSB_IJNSC_ILi0EEES10_S10_EEEEENSB_IJNSA_10UnderscoreES13_S13_EEEEENS7_6detail27Sm100ImplicitGemmTileTraitsINSA_25SM100_TMA_2SM_LOAD_IM2COLENSA_14ComposedLayoutINSA_7SwizzleILi2ELi4ELi3EEENSA_18smem_ptr_flag_bitsILi8EEENSY_INSB_IJNSC_ILi8EEESI_EEENSB_IJSI_SE_EEEEEEEvEENS17_INSA_18SM100_TMA_2SM_LOADES1I_vEEEENS_8epilogue10collective18CollectiveEpilogueINS1N_23Sm100TmaWarpSpecializedILi1ELi1ELi32ELb0ELb0EEEJNSB_IJSI_SI_SJ_EEENSB_IJNSY_ISI_SE_EES1T_EEESL_NSB_IJNSB_IJllllEEESE_S10_EEESL_S1W_NS1N_6fusion15FusionCallbacksIS1R_NS1X_17LinearCombinationISL_fSL_fLNS_15FloatRoundStyleE2EEES1S_S1U_JEEENSA_5SM1004TMEM4LOAD26SM100_TMEM_LOAD_32dp32b32xENSA_20SM90_TMA_LOAD_IM2COLES1I_NSA_39AutoVectorizingCopyWithAssumedAlignmentILi128EEENSA_21SM90_TMA_STORE_IM2COLES1I_S29_S29_EEEvvEEEEvNT_6ParamsE,"ax",@progbits
	.align	128
.text._ZN7cutlass13device_kernelINS_4conv6kernel13ConvUniversalINS1_16ConvProblemShapeILNS1_8OperatorE0ELi3EEENS1_10collective14CollectiveConvINS1_47MainloopSm100TmaUmmaWarpSpecializedImplicitGemmILS5_0ELi36ELi3ELi1ELi2EN4cute5tupleIJNSA_1CILi2EEENSC_ILi1EEESE_EEEEENSB_IJNSC_ILi128EEENSC_ILi64EEENSB_IJSI_EEEEEENS_12float_e4m3_tESL_NSA_8TiledMMAINSA_8MMA_AtomIJNSA_10MMA_TraitsINSA_25SM100_MMA_F8F6F4_2x1SM_SSEJSL_SL_fSH_SI_NSA_17integral_constantINSA_4UMMA5MajorELSS_0EEEST_NSQ_INSR_7ScaleInELSU_0EEESV_EEEEEENSA_6LayoutINSB_IJSE_SE_SE_EEENSB_IJNSC_ILi0EEES10_S10_EEEEENSB_IJNSA_10UnderscoreES13_S13_EEEEENS7_6detail27Sm100ImplicitGemmTileTraitsINSA_25SM100_TMA_2SM_LOAD_IM2COLENSA_14ComposedLayoutINSA_7SwizzleILi2ELi4ELi3EEENSA_18smem_ptr_flag_bitsILi8EEENSY_INSB_IJNSC_ILi8EEESI_EEENSB_IJSI_SE_EEEEEEEvEENS17_INSA_18SM100_TMA_2SM_LOADES1I_vEEEENS_8epilogue10collective18CollectiveEpilogueINS1N_23Sm100TmaWarpSpecializedILi1ELi1ELi32ELb0ELb0EEEJNSB_IJSI_SI_SJ_EEENSB_IJNSY_ISI_SE_EES1T_EEESL_NSB_IJNSB_IJllllEEESE_S10_EEESL_S1W_NS1N_6fusion15FusionCallbacksIS1R_NS1X_17LinearCombinationISL_fSL_fLNS_15FloatRoundStyleE2EEES1S_S1U_JEEENSA_5SM1004TMEM4LOAD26SM100_TMEM_LOAD_32dp32b32xENSA_20SM90_TMA_LOAD_IM2COLES1I_NSA_39AutoVectorizingCopyWithAssumedAlignmentILi128EEENSA_21SM90_TMA_STORE_IM2COLES1I_S29_S29_EEEvvEEEEvNT_6ParamsE:
        .type           _ZN7cutlass13device_kernelINS_4conv6kernel13ConvUniversalINS1_16ConvProblemShapeILNS1_8OperatorE0ELi3EEENS1_10collective14CollectiveConvINS1_47MainloopSm100TmaUmmaWarpSpecializedImplicitGemmILS5_0ELi36ELi3ELi1ELi2EN4cute5tupleIJNSA_1CILi2EEENSC_ILi1EEESE_EEEEENSB_IJNSC_ILi128EEENSC_ILi64EEENSB_IJSI_EEEEEENS_12float_e4m3_tESL_NSA_8TiledMMAINSA_8MMA_AtomIJNSA_10MMA_TraitsINSA_25SM100_MMA_F8F6F4_2x1SM_SSEJSL_SL_fSH_SI_NSA_17integral_constantINSA_4UMMA5MajorELSS_0EEEST_NSQ_INSR_7ScaleInELSU_0EEESV_EEEEEENSA_6LayoutINSB_IJSE_SE_SE_EEENSB_IJNSC_ILi0EEES10_S10_EEEEENSB_IJNSA_10UnderscoreES13_S13_EEEEENS7_6detail27Sm100ImplicitGemmTileTraitsINSA_25SM100_TMA_2SM_LOAD_IM2COLENSA_14ComposedLayoutINSA_7SwizzleILi2ELi4ELi3EEENSA_18smem_ptr_flag_bitsILi8EEENSY_INSB_IJNSC_ILi8EEESI_EEENSB_IJSI_SE_EEEEEEEvEENS17_INSA_18SM100_TMA_2SM_LOADES1I_vEEEENS_8epilogue10collective18CollectiveEpilogueINS1N_23Sm100TmaWarpSpecializedILi1ELi1ELi32ELb0ELb0EEEJNSB_IJSI_SI_SJ_EEENSB_IJNSY_ISI_SE_EES1T_EEESL_NSB_IJNSB_IJllllEEESE_S10_EEESL_S1W_NS1N_6fusion15FusionCallbacksIS1R_NS1X_17LinearCombinationISL_fSL_fLNS_15FloatRoundStyleE2EEES1S_S1U_JEEENSA_5SM1004TMEM4LOAD26SM100_TMEM_LOAD_32dp32b32xENSA_20SM90_TMA_LOAD_IM2COLES1I_NSA_39AutoVectorizingCopyWithAssumedAlignmentILi128EEENSA_21SM90_TMA_STORE_IM2COLES1I_S29_S29_EEEvvEEEEvNT_6ParamsE,@function
        .size           _ZN7cutlass13device_kernelINS_4conv6kernel13ConvUniversalINS1_16ConvProblemShapeILNS1_8OperatorE0ELi3EEENS1_10collective14CollectiveConvINS1_47MainloopSm100TmaUmmaWarpSpecializedImplicitGemmILS5_0ELi36ELi3ELi1ELi2EN4cute5tupleIJNSA_1CILi2EEENSC_ILi1EEESE_EEEEENSB_IJNSC_ILi128EEENSC_ILi64EEENSB_IJSI_EEEEEENS_12float_e4m3_tESL_NSA_8TiledMMAINSA_8MMA_AtomIJNSA_10MMA_TraitsINSA_25SM100_MMA_F8F6F4_2x1SM_SSEJSL_SL_fSH_SI_NSA_17integral_constantINSA_4UMMA5MajorELSS_0EEEST_NSQ_INSR_7ScaleInELSU_0EEESV_EEEEEENSA_6LayoutINSB_IJSE_SE_SE_EEENSB_IJNSC_ILi0EEES10_S10_EEEEENSB_IJNSA_10UnderscoreES13_S13_EEEEENS7_6detail27Sm100ImplicitGemmTileTraitsINSA_25SM100_TMA_2SM_LOAD_IM2COLENSA_14ComposedLayoutINSA_7SwizzleILi2ELi4ELi3EEENSA_18smem_ptr_flag_bitsILi8EEENSY_INSB_IJNSC_ILi8EEESI_EEENSB_IJSI_SE_EEEEEEEvEENS17_INSA_18SM100_TMA_2SM_LOADES1I_vEEEENS_8epilogue10collective18CollectiveEpilogueINS1N_23Sm100TmaWarpSpecializedILi1ELi1ELi32ELb0ELb0EEEJNSB_IJSI_SI_SJ_EEENSB_IJNSY_ISI_SE_EES1T_EEESL_NSB_IJNSB_IJllllEEESE_S10_EEESL_S1W_NS1N_6fusion15FusionCallbacksIS1R_NS1X_17LinearCombinationISL_fSL_fLNS_15FloatRoundStyleE2EEES1S_S1U_JEEENSA_5SM1004TMEM4LOAD26SM100_TMEM_LOAD_32dp32b32xENSA_20SM90_TMA_LOAD_IM2COLES1I_NSA_39AutoVectorizingCopyWithAssumedAlignmentILi128EEENSA_21SM90_TMA_STORE_IM2COLES1I_S29_S29_EEEvvEEEEvNT_6ParamsE,(.L_x_236 - _ZN7cutlass13device_kernelINS_4conv6kernel13ConvUniversalINS1_16ConvProblemShapeILNS1_8OperatorE0ELi3EEENS1_10collective14CollectiveConvINS1_47MainloopSm100TmaUmmaWarpSpecializedImplicitGemmILS5_0ELi36ELi3ELi1ELi2EN4cute5tupleIJNSA_1CILi2EEENSC_ILi1EEESE_EEEEENSB_IJNSC_ILi128EEENSC_ILi64EEENSB_IJSI_EEEEEENS_12float_e4m3_tESL_NSA_8TiledMMAINSA_8MMA_AtomIJNSA_10MMA_TraitsINSA_25SM100_MMA_F8F6F4_2x1SM_SSEJSL_SL_fSH_SI_NSA_17integral_constantINSA_4UMMA5MajorELSS_0EEEST_NSQ_INSR_7ScaleInELSU_0EEESV_EEEEEENSA_6LayoutINSB_IJSE_SE_SE_EEENSB_IJNSC_ILi0EEES10_S10_EEEEENSB_IJNSA_10UnderscoreES13_S13_EEEEENS7_6detail27Sm100ImplicitGemmTileTraitsINSA_25SM100_TMA_2SM_LOAD_IM2COLENSA_14ComposedLayoutINSA_7SwizzleILi2ELi4ELi3EEENSA_18smem_ptr_flag_bitsILi8EEENSY_INSB_IJNSC_ILi8EEESI_EEENSB_IJSI_SE_EEEEEEEvEENS17_INSA_18SM100_TMA_2SM_LOADES1I_vEEEENS_8epilogue10collective18CollectiveEpilogueINS1N_23Sm100TmaWarpSpecializedILi1ELi1ELi32ELb0ELb0EEEJNSB_IJSI_SI_SJ_EEENSB_IJNSY_ISI_SE_EES1T_EEESL_NSB_IJNSB_IJllllEEESE_S10_EEESL_S1W_NS1N_6fusion15FusionCallbacksIS1R_NS1X_17LinearCombinationISL_fSL_fLNS_15FloatRoundStyleE2EEES1S_S1U_JEEENSA_5SM1004TMEM4LOAD26SM100_TMEM_LOAD_32dp32b32xENSA_20SM90_TMA_LOAD_IM2COLES1I_NSA_39AutoVectorizingCopyWithAssumedAlignmentILi128EEENSA_21SM90_TMA_STORE_IM2COLES1I_S29_S29_EEEvvEEEEvNT_6ParamsE)
        .other          _ZN7cutlass13device_kernelINS_4conv6kernel13ConvUniversalINS1_16ConvProblemShapeILNS1_8OperatorE0ELi3EEENS1_10collective14CollectiveConvINS1_47MainloopSm100TmaUmmaWarpSpecializedImplicitGemmILS5_0ELi36ELi3ELi1ELi2EN4cute5tupleIJNSA_1CILi2EEENSC_ILi1EEESE_EEEEENSB_IJNSC_ILi128EEENSC_ILi64EEENSB_IJSI_EEEEEENS_12float_e4m3_tESL_NSA_8TiledMMAINSA_8MMA_AtomIJNSA_10MMA_TraitsINSA_25SM100_MMA_F8F6F4_2x1SM_SSEJSL_SL_fSH_SI_NSA_17integral_constantINSA_4UMMA5MajorELSS_0EEEST_NSQ_INSR_7ScaleInELSU_0EEESV_EEEEEENSA_6LayoutINSB_IJSE_SE_SE_EEENSB_IJNSC_ILi0EEES10_S10_EEEEENSB_IJNSA_10UnderscoreES13_S13_EEEEENS7_6detail27Sm100ImplicitGemmTileTraitsINSA_25SM100_TMA_2SM_LOAD_IM2COLENSA_14ComposedLayoutINSA_7SwizzleILi2ELi4ELi3EEENSA_18smem_ptr_flag_bitsILi8EEENSY_INSB_IJNSC_ILi8EEESI_EEENSB_IJSI_SE_EEEEEEEvEENS17_INSA_18SM100_TMA_2SM_LOADES1I_vEEEENS_8epilogue10collective18CollectiveEpilogueINS1N_23Sm100TmaWarpSpecializedILi1ELi1ELi32ELb0ELb0EEEJNSB_IJSI_SI_SJ_EEENSB_IJNSY_ISI_SE_EES1T_EEESL_NSB_IJNSB_IJllllEEESE_S10_EEESL_S1W_NS1N_6fusion15FusionCallbacksIS1R_NS1X_17LinearCombinationISL_fSL_fLNS_15FloatRoundStyleE2EEES1S_S1U_JEEENSA_5SM1004TMEM4LOAD26SM100_TMEM_LOAD_32dp32b32xENSA_20SM90_TMA_LOAD_IM2COLES1I_NSA_39AutoVectorizingCopyWithAssumedAlignmentILi128EEENSA_21SM90_TMA_STORE_IM2COLES1I_S29_S29_EEEvvEEEEvNT_6ParamsE,@"STO_CUDA_ENTRY STV_DEFAULT"
_ZN7cutlass13device_kernelINS_4conv6kernel13ConvUniversalINS1_16ConvProblemShapeILNS1_8OperatorE0ELi3EEENS1_10collective14CollectiveConvINS1_47MainloopSm100TmaUmmaWarpSpecializedImplicitGemmILS5_0ELi36ELi3ELi1ELi2EN4cute5tupleIJNSA_1CILi2EEENSC_ILi1EEESE_EEEEENSB_IJNSC_ILi128EEENSC_ILi64EEENSB_IJSI_EEEEEENS_12float_e4m3_tESL_NSA_8TiledMMAINSA_8MMA_AtomIJNSA_10MMA_TraitsINSA_25SM100_MMA_F8F6F4_2x1SM_SSEJSL_SL_fSH_SI_NSA_17integral_constantINSA_4UMMA5MajorELSS_0EEEST_NSQ_INSR_7ScaleInELSU_0EEESV_EEEEEENSA_6LayoutINSB_IJSE_SE_SE_EEENSB_IJNSC_ILi0EEES10_S10_EEEEENSB_IJNSA_10UnderscoreES13_S13_EEEEENS7_6detail27Sm100ImplicitGemmTileTraitsINSA_25SM100_TMA_2SM_LOAD_IM2COLENSA_14ComposedLayoutINSA_7SwizzleILi2ELi4ELi3EEENSA_18smem_ptr_flag_bitsILi8EEENSY_INSB_IJNSC_ILi8EEESI_EEENSB_IJSI_SE_EEEEEEEvEENS17_INSA_18SM100_TMA_2SM_LOADES1I_vEEEENS_8epilogue10collective18CollectiveEpilogueINS1N_23Sm100TmaWarpSpecializedILi1ELi1ELi32ELb0ELb0EEEJNSB_IJSI_SI_SJ_EEENSB_IJNSY_ISI_SE_EES1T_EEESL_NSB_IJNSB_IJllllEEESE_S10_EEESL_S1W_NS1N_6fusion15FusionCallbacksIS1R_NS1X_17LinearCombinationISL_fSL_fLNS_15FloatRoundStyleE2EEES1S_S1U_JEEENSA_5SM1004TMEM4LOAD26SM100_TMEM_LOAD_32dp32b32xENSA_20SM90_TMA_LOAD_IM2COLES1I_NSA_39AutoVectorizingCopyWithAssumedAlignmentILi128EEENSA_21SM90_TMA_STORE_IM2COLES1I_S29_S29_EEEvvEEEEvNT_6ParamsE:
[----:B------:R-:W1:Y:S01]  /*0000*/  LDC R1, c[0x0][0x37c] ;  /* 0x0000df00ff017b82 */ /* 0x000e620000000800 */
[----:B------:R-:W2:Y:S01]  /*0010*/  S2R R69, SR_TID.X ;  /* 0x0000000000457919 */ /* 0x000ea20000002100 */
[----:B------:R-:W3:Y:S06]  /*0020*/  LDCU.64 UR8, c[0x0][0x990] ;  /* 0x00013200ff0877ac */ /* 0x000eec0008000a00 */
[----:B------:R-:W4:Y:S01]  /*0030*/  S2UR UR4, SR_CgaCtaId ;  /* 0x00000000000479c3 */ /* 0x000f220000008800 */
[----:B-1----:R-:W-:Y:S01]  /*0040*/  VIADD R1, R1, 0xfffffff8 ;  /* 0xfffffff801017836 */ /* 0x002fe20000000000 */
[----:B------:R-:W-:-:S02]  /*0050*/  PRMT R79, RZ, 0x7610, R79 ;  /* 0x00007610ff4f7816 */ /* 0x000fc4000000004f */
[----:B------:R-:W-:Y:S02]  /*0060*/  ELECT P1, URZ, PT ;  /* 0x0000000000ff782f */ /* 0x000fe40003820000 */
[----:B------:R-:W-:Y:S01]  /*0070*/  R2UR UR43, R1 ;  /* 0x00000000012b72ca */ /* 0x000fe200000e0000 */
[----:B---3--:R-:W-:-:S04]  /*0080*/  UISETP.NE.U32.AND UP0, UPT, UR8, URZ, UPT ;  /* 0x000000ff0800728c */ /* 0x008fc8000bf05070 */
[----:B------:R-:W-:Y:S02]  /*0090*/  UISETP.NE.AND.EX UP0, UPT, UR9, URZ, UPT, UP0 ;  /* 0x000000ff0900728c */ /* 0x000fe4000bf05300 */
[----:B----4-:R-:W-:Y:S02]  /*00a0*/  ULOP3.LUT UR31, UR4, 0x1, URZ, 0xc0, !UPT ;  /* 0x00000001041f7892 */ /* 0x010fe4000f8ec0ff */
[----:B------:R-:W-:Y:S01]  /*00b0*/  ULOP3.LUT UR30, UR4, 0x1, URZ, 0x3c, !UPT ;  /* 0x00000001041e7892 */ /* 0x000fe2000f8e3cff */
[----:B--2---:R-:W-:-:S05]  /*00c0*/  SHF.R.U32.HI R80, RZ, 0x5, R69 ;  /* 0x00000005ff507819 */ /* 0x004fca0000011645 */
[----:B------:R-:W1:Y:S02]  /*00d0*/  SHFL.IDX PT, R0, R80, RZ, 0x1f ;  /* 0x00001fff50007589 */ /* 0x000e6400000e0000 */
[----:B-1----:R-:W-:Y:S01]  /*00e0*/  R2UR UR18, R0 ;  /* 0x00000000001272ca */ /* 0x002fe200000e0000 */
[----:B------:R-:W-:-:S14]  /*00f0*/  BRA.U UP0, `(.L_x_0) ;  /* 0x0000000100307547 */ /* 0x000fdc000b800000 */
[----:B------:R-:W1:Y:S02]  /*0100*/  LDCU.64 UR4, c[0x0][0x988] ;  /* 0x00013100ff0477ac */ /* 0x000e640008000a00 */
[----:B-1----:R-:W-:-:S04]  /*0110*/  UISETP.NE.U32.AND UP0, UPT, UR4, URZ, UPT ;  /* 0x000000ff0400728c */ /* 0x002fc8000bf05070 */
[----:B------:R-:W-:-:S09]  /*0120*/  UISETP.NE.AND.EX UP0, UPT, UR5, URZ, UPT, UP0 ;  /* 0x000000ff0500728c */ /* 0x000fd2000bf05300 */
[----:B------:R-:W-:Y:S05]  /*0130*/  BRA.U !UP0, `(.L_x_1) ;  /* 0x0000000108147547 */ /* 0x000fea000b800000 */
[----:B------:R-:W1:Y:S01]  /*0140*/  LDC.64 R2, c[0x0][0x988] ;  /* 0x00026200ff027b82 */ /* 0x000e620000000a00 */
[----:B------:R-:W1:Y:S02]  /*0150*/  LDCU.64 UR4, c[0x0][0x358] ;  /* 0x00006b00ff0477ac */ /* 0x000e640008000a00 */
[----:B-1----:R1:W5:Y:S01]  /*0160*/  LDG.E R39, desc[UR4][R2.64] ;  /* 0x0000000402277981 */ /* 0x002362000c1e1900 */
[----:B------:R-:W-:Y:S01]  /*0170*/  HFMA2 R79, -RZ, RZ, 0, 5.9604644775390625e-08 ;  /* 0x00000001ff4f7431 */ /* 0x000fe200000001ff */
[----:B------:R-:W-:Y:S05]  /*0180*/  BRA `(.L_x_0) ;  /* 0x00000000000c7947 */ /* 0x000fea0003800000 */
.L_x_1:
[----:B------:R-:W1:Y:S01]  /*0190*/  LDCU UR4, c[0x0][0x980] ;  /* 0x00013000ff0477ac */ /* 0x000e620008000800 */
[----:B------:R-:W-:Y:S01]  /*01a0*/  HFMA2 R79, -RZ, RZ, 0, 5.9604644775390625e-08 ;  /* 0x00000001ff4f7431 */ /* 0x000fe200000001ff */
[----:B-1----:R-:W-:-:S07]  /*01b0*/  MOV R39, UR4 ;  /* 0x0000000400277c02 */ /* 0x002fce0008000f00 */
.L_x_0:
[----:B------:R-:W2:Y:S02]  /*01c0*/  LDCU.64 UR4, c[0x0][0x9b0] ;  /* 0x00013600ff0477ac */ /* 0x000ea40008000a00 */
[----:B--2---:R-:W-:-:S04]  /*01d0*/  UISETP.NE.U32.AND UP0, UPT, UR4, URZ, UPT ;  /* 0x000000ff0400728c */ /* 0x004fc8000bf05070 */
[----:B------:R-:W-:-:S09]  /*01e0*/  UISETP.NE.AND.EX UP0, UPT, UR5, URZ, UPT, UP0 ;  /* 0x000000ff0500728c */ /* 0x000fd2000bf05300 */
[----:B------:R-:W-:Y:S05]  /*01f0*/  BRA.U UP0, `(.L_x_2) ;  /* 0x0000000100287547 */ /* 0x000fea000b800000 */
[----:B------:R-:W2:Y:S02]  /*0200*/  LDCU.64 UR4, c[0x0][0x9a8] ;  /* 0x00013500ff0477ac */ /* 0x000ea40008000a00 */
[----:B--2---:R-:W-:-:S04]  /*0210*/  UISETP.NE.U32.AND UP0, UPT, UR4, URZ, UPT ;  /* 0x000000ff0400728c */ /* 0x004fc8000bf05070 */
[----:B------:R-:W-:-:S09]  /*0220*/  UISETP.NE.AND.EX UP0, UPT, UR5, URZ, UPT, UP0 ;  /* 0x000000ff0500728c */ /* 0x000fd2000bf05300 */
[----:B------:R-:W-:Y:S05]  /*0230*/  BRA.U !UP0, `(.L_x_3) ;  /* 0x0000000108107547 */ /* 0x000fea000b800000 */
[----:B-1----:R-:W1:Y:S01]  /*0240*/  LDC.64 R2, c[0x0][0x9a8] ;  /* 0x00026a00ff027b82 */ /* 0x002e620000000a00 */
[----:B------:R-:W1:Y:S02]  /*0250*/  LDCU.64 UR4, c[0x0][0x358] ;  /* 0x00006b00ff0477ac */ /* 0x000e640008000a00 */
[----:B-1----:R2:W5:Y:S01]  /*0260*/  LDG.E R38, desc[UR4][R2.64] ;  /* 0x0000000402267981 */ /* 0x002562000c1e1900 */
[----:B------:R-:W-:Y:S05]  /*0270*/  BRA `(.L_x_2) ;  /* 0x0000000000087947 */ /* 0x000fea0003800000 */
.L_x_3:
[----:B------:R-:W2:Y:S02]  /*0280*/  LDCU UR4, c[0x0][0x9a0] ;  /* 0x00013400ff0477ac */ /* 0x000ea40008000800 */
[----:B--2---:R-:W-:Y:S02]  /*0290*/  MOV R38, UR4 ;  /* 0x0000000400267c02 */ /* 0x004fe40008000f00 */
.L_x_2:
[----:B------:R-:W-:Y:S01]  /*02a0*/  IMAD.U32 R0, RZ, RZ, UR18 ;  /* 0x00000012ff007e24 */ /* 0x000fe2000f8e00ff */
[----:B------:R-:W-:Y:S04]  /*02b0*/  BSSY.RECONVERGENT B0, `(.L_x_4) ;  /* 0x000000c000007945 */ /* 0x000fe80003800200 */
[C---:B------:R-:W-:Y:S02]  /*02c0*/  ISETP.NE.OR P2, PT, R0.reuse, 0x1, !P1 ;  /* 0x000000010000780c */ /* 0x040fe40004f45670 */
[----:B------:R-:W-:-:S11]  /*02d0*/  ISETP.NE.OR P0, PT, R0, 0x3, !P1 ;  /* 0x000000030000780c */ /* 0x000fd60004f05670 */
[----:B------:R-:W-:Y:S05]  /*02e0*/  @P2 BRA `(.L_x_5) ;  /* 0x0000000000202947 */ /* 0x000fea0003800000 */
[----:B------:R-:W3:Y:S02]  /*02f0*/  LDCU.64 UR4, c[0x0][0x348] ;  /* 0x00006900ff0477ac */ /* 0x000ee40008000a00 */
[----:B---3--:R-:W-:Y:S02]  /*0300*/  UIADD3 UR6, UP1, UPT, UR4, 0x80, URZ ;  /* 0x0000008004067890 */ /* 0x008fe4000ff3e0ff */
[----:B------:R-:W-:Y:S02]  /*0310*/  UIADD3 UR4, UP0, UPT, UR4, 0x200, URZ ;  /* 0x0000020004047890 */ /* 0x000fe4000ff1e0ff */
[----:B------:R-:W-:Y:S02]  /*0320*/  UIADD3.X UR7, UPT, UPT, URZ, UR5, URZ, UP1, !UPT ;  /* 0x00000005ff077290 */ /* 0x000fe40008ffe4ff */
[----:B------:R-:W-:-:S07]  /*0330*/  UIADD3.X UR5, UPT, UPT, URZ, UR5, URZ, UP0, !UPT ;  /* 0x00000005ff057290 */ /* 0x000fce00087fe4ff */
[----:B------:R3:W-:Y:S02]  /*0340*/  UTMACCTL.PF [UR6] ;  /* 0x00000000060079b9 */ /* 0x0007e40008040000 */
[----:B------:R3:W-:Y:S02]  /*0350*/  UTMACCTL.PF [UR4] ;  /* 0x00000000040079b9 */ /* 0x0007e40008040000 */
[----:B---3--:R-:W-:Y:S01]  /*0360*/  NOP ;  /* 0x0000000000007918 */ /* 0x008fe20000000000 */
.L_x_5:
[----:B------:R-:W-:Y:S05]  /*0370*/  BSYNC.RECONVERGENT B0 ;  /* 0x0000000000007941 */ /* 0x000fea0003800200 */
.L_x_4:
[----:B------:R-:W-:Y:S04]  /*0380*/  BSSY.RECONVERGENT B0, `(.L_x_6) ;  /* 0x000000a000007945 */ /* 0x000fe80003800200 */
        /* <DEDUP_REMOVED lines=9> */
.L_x_7:
[----:B------:R-:W-:Y:S05]  /*0420*/  BSYNC.RECONVERGENT B0 ;  /* 0x0000000000007941 */ /* 0x000fea0003800200 */
.L_x_6:
[----:B------:R-:W3:Y:S01]  /*0430*/  LDCU.64 UR4, c[0x0][0x988] ;  /* 0x00013100ff0477ac */ /* 0x000ee20008000a00 */
[----:B------:R-:W-:Y:S02]  /*0440*/  UISETP.EQ.U32.AND UP1, UPT, UR8, URZ, UPT ;  /* 0x000000ff0800728c */ /* 0x000fe4000bf22070 */
[----:B------:R-:W-:Y:S02]  /*0450*/  UPLOP3.LUT UP3, UPT, UPT, UPT, UPT, 0x80, 0x8 ;  /* 0x000000000008789c */ /* 0x000fe40003f6f070 */
[----:B---3--:R-:W-:-:S04]  /*0460*/  UISETP.NE.U32.AND UP0, UPT, UR4, URZ, UPT ;  /* 0x000000ff0400728c */ /* 0x008fc8000bf05070 */
[----:B------:R-:W-:-:S04]  /*0470*/  UISETP.NE.AND.EX UP2, UPT, UR5, URZ, UPT, UP0 ;  /* 0x000000ff0500728c */ /* 0x000fc8000bf45300 */
[----:B------:R-:W-:-:S04]  /*0480*/  UISETP.EQ.OR.EX UP4, UPT, UR9, URZ, !UP2, UP1 ;  /* 0x000000ff0900728c */ /* 0x000fc8000d782710 */
[----:B------:R-:W-:-:S06]  /*0490*/  UP2UR UR4, UPR, URZ, 0x10 ;  /* 0x00000010ff047883 */ /* 0x000fcc0008000000 */
[----:B------:R-:W-:Y:S01]  /*04a0*/  MOV R82, UR4 ;  /* 0x0000000400527c02 */ /* 0x000fe20008000f00 */
[----:B------:R-:W-:Y:S06]  /*04b0*/  BRA.U !UP4, `(.L_x_8) ;  /* 0x000000010c207547 */ /* 0x000fec000b800000 */
[----:B------:R-:W-:Y:S01]  /*04c0*/  UISETP.NE.U32.AND UP1, UPT, UR8, URZ, UPT ;  /* 0x000000ff0800728c */ /* 0x000fe2000bf25070 */
[----:B-----5:R-:W-:Y:S01]  /*04d0*/  FSETP.NEU.AND P0, PT, R39, RZ, PT ;  /* 0x000000ff2700720b */ /* 0x020fe20003f0d000 */
[----:B------:R-:W-:Y:S02]  /*04e0*/  USEL UR4, URZ, 0xffffffff, UP2 ;  /* 0xffffffffff047887 */ /* 0x000fe40009000000 */
[----:B------:R-:W-:-:S10]  /*04f0*/  UISETP.NE.AND.EX UP1, UPT, UR9, URZ, UPT, UP1 ;  /* 0x000000ff0900728c */ /* 0x000fd4000bf25310 */
[----:B------:R-:W-:Y:S01]  /*0500*/  VOTEU.ANY UP0, P0 ;  /* 0x0000000000ff7886 */ /* 0x000fe20000000100 */
[----:B------:R-:W-:-:S04]  /*0510*/  @!UP1 USEL UR4, URZ, 0xffffffff, UP0 ;  /* 0xffffffffff049887 */ /* 0x000fc80008000000 */
[----:B------:R-:W-:-:S04]  /*0520*/  ULOP3.LUT UR4, UR4, 0x1, URZ, 0xc0, !UPT ;  /* 0x0000000104047892 */ /* 0x000fc8000f8ec0ff */
[----:B------:R-:W-:-:S11]  /*0530*/  UISETP.NE.U32.AND UP3, UPT, UR4, 0x1, UPT ;  /* 0x000000010400788c */ /* 0x000fd6000bf65070 */
.L_x_8:
[----:B------:R-:W3:Y:S01]  /*0540*/  SHFL.IDX PT, R0, R80, RZ, 0x1f ;  /* 0x00001fff50007589 */ /* 0x000ee200000e0000 */
[----:B------:R-:W-:Y:S02]  /*0550*/  UISETP.NE.AND UP5, UPT, UR18, 0x2, UPT ;  /* 0x000000021200788c */ /* 0x000fe4000bfa5270 */
[----:B------:R-:W-:Y:S02]  /*0560*/  UISETP.NE.AND UP0, UPT, UR18, 0x2, UPT ;  /* 0x000000021200788c */ /* 0x000fe4000bf05270 */
[----:B------:R-:W-:Y:S02]  /*0570*/  UISETP.NE.OR UP1, UPT, UR31, URZ, UP5 ;  /* 0x000000ff1f00728c */ /* 0x000fe4000af25670 */
[----:B------:R-:W-:-:S04]  /*0580*/  USEL UR42, URZ, 0x1, UP0 ;  /* 0x00000001ff2a7887 */ /* 0x000fc80008000000 */
[----:B------:R-:W-:Y:S02]  /*0590*/  PLOP3.LUT P3, PT, P1, PT, UP1, 0xae, 0xea ;  /* 0x0000000000ea781c */ /* 0x000fe40000f6f51e */
[----:B---3--:R-:W-:-:S13]  /*05a0*/  ISETP.NE.AND P0, PT, R0, RZ, PT ;  /* 0x000000ff0000720c */ /* 0x008fda0003f05270 */
[----:B------:R-:W-:Y:S05]  /*05b0*/  @P0 BRA `(.L_x_9) ;  /* 0x0000000400540947 */ /* 0x000fea0003800000 */
[----:B------:R-:W-:Y:S01]  /*05c0*/  ELECT P0, URZ, PT ;  /* 0x0000000000ff782f */ /* 0x000fe20003800000 */
[----:B------:R-:W-:-:S12]  /*05d0*/  BSSY.RECONVERGENT B0, `(.L_x_9) ;  /* 0x0000053000007945 */ /* 0x000fd80003800200 */
[----:B------:R-:W-:Y:S05]  /*05e0*/  @!P0 BRA `(.L_x_10) ;  /* 0x0000000400448947 */ /* 0x000fea0003800000 */
[----:B------:R-:W3:Y:S01]  /*05f0*/  S2UR UR5, SR_CgaCtaId ;  /* 0x00000000000579c3 */ /* 0x000ee20000008800 */
[----:B------:R-:W-:Y:S01]  /*0600*/  UMOV UR4, 0x400 ;  /* 0x0000040000047882 */ /* 0x000fe20000000000 */
[----:B------:R-:W-:Y:S02]  /*0610*/  UMOV UR6, 0x1 ;  /* 0x0000000100067882 */ /* 0x000fe40000000000 */
[----:B------:R-:W-:-:S04]  /*0620*/  UIADD3 UR6, UPT, UPT, -UR6, 0x100000, URZ ;  /* 0x0010000006067890 */ /* 0x000fc8000fffe1ff */
[----:B------:R-:W-:Y:S02]  /*0630*/  USHF.L.U32 UR7, UR6, 0xb, URZ ;  /* 0x0000000b06077899 */ /* 0x000fe400080006ff */
[----:B------:R-:W-:Y:S02]  /*0640*/  USHF.L.U32 UR6, UR6, 0x1, URZ ;  /* 0x0000000106067899 */ /* 0x000fe400080006ff */
[----:B---3--:R-:W-:Y:S01]  /*0650*/  ULEA UR4, UR5, UR4, 0x18 ;  /* 0x0000000405047291 */ /* 0x008fe2000f8ec0ff */
[----:B------:R-:W3:Y:S11]  /*0660*/  FENCE.VIEW.ASYNC.S ;  /* 0x00000000000073c6 */ /* 0x000ef60000000000 */
[----:B---3--:R3:W4:Y:S01]  /*0670*/  SYNCS.EXCH.64 URZ, [UR4], UR6 ;  /* 0x0000000604ff75b2 */ /* 0x0087220008000100 */
[----:B------:R3:W1:Y:S01]  /*0680*/  SYNCS.EXCH.64 URZ, [UR4+0x120], UR6 ;  /* 0x0001200604ff75b2 */ /* 0x0006620008000100 */
        /* <DEDUP_REMOVED lines=69> */
[----:B------:R3:W1:Y:S02]  /*0ae0*/  SYNCS.EXCH.64 URZ, [UR4+0x238], UR6 ;  /* 0x0002380604ff75b2 */ /* 0x0006640008000100 */
[----:B---34-:R-:W-:Y:S01]  /*0af0*/  NOP ;  /* 0x0000000000007918 */ /* 0x018fe20000000000 */
.L_x_10:
[----:B------:R-:W-:Y:S05]  /*0b00*/  BSYNC.RECONVERGENT B0 ;  /* 0x0000000000007941 */ /* 0x000fea0003800200 */
.L_x_9:
[----:B------:R-:W3:Y:S01]  /*0b10*/  SHFL.IDX PT, R0, R80, RZ, 0x1f ;  /* 0x00001fff50007589 */ /* 0x000ee200000e0000 */
[----:B------:R-:W-:Y:S01]  /*0b20*/  NOP ;  /* 0x0000000000007918 */ /* 0x000fe20000000000 */
[----:B---3--:R-:W-:-:S13]  /*0b30*/  ISETP.NE.AND P0, PT, R0, 0x1, PT ;  /* 0x000000010000780c */ /* 0x008fda0003f05270 */
[----:B------:R-:W-:Y:S05]  /*0b40*/  @P0 BRA `(.L_x_11) ;  /* 0x0000000000400947 */ /* 0x000fea0003800000 */
[----:B------:R-:W3:Y:S01]  /*0b50*/  S2UR UR5, SR_CgaCtaId ;  /* 0x00000000000579c3 */ /* 0x000ee20000008800 */
[----:B------:R-:W-:Y:S01]  /*0b60*/  UMOV UR4, 0x400 ;  /* 0x0000040000047882 */ /* 0x000fe20000000000 */
[----:B------:R-:W-:Y:S01]  /*0b70*/  UMOV UR8, 0x20 ;  /* 0x0000002000087882 */ /* 0x000fe20000000000 */
[----:B------:R-:W-:Y:S01]  /*0b80*/  UMOV UR6, 0x80 ;  /* 0x0000008000067882 */ /* 0x000fe20000000000 */
[----:B------:R-:W-:-:S04]  /*0b90*/  UIADD3 UR8, UPT, UPT, -UR8, 0x100000, URZ ;  /* 0x0010000008087890 */ /* 0x000fc8000fffe1ff */
[----:B------:R-:W-:Y:S02]  /*0ba0*/  USHF.L.U32 UR9, UR8, 0xb, URZ ;  /* 0x0000000b08097899 */ /* 0x000fe400080006ff */
[----:B------:R-:W-:Y:S02]  /*0bb0*/  USHF.L.U32 UR8, UR8, 0x1, URZ ;  /* 0x0000000108087899 */ /* 0x000fe400080006ff */
[----:B------:R-:W-:-:S04]  /*0bc0*/  UIADD3 UR6, UPT, UPT, -UR6, 0x100000, URZ ;  /* 0x0010000006067890 */ /* 0x000fc8000fffe1ff */
[----:B------:R-:W-:Y:S02]  /*0bd0*/  USHF.L.U32 UR7, UR6, 0xb, URZ ;  /* 0x0000000b06077899 */ /* 0x000fe400080006ff */
[----:B------:R-:W-:Y:S01]  /*0be0*/  USHF.L.U32 UR6, UR6, 0x1, URZ ;  /* 0x0000000106067899 */ /* 0x000fe200080006ff */
[----:B------:R-:W-:Y:S01]  /*0bf0*/  ELECT P0, URZ, PT ;  /* 0x0000000000ff782f */ /* 0x000fe20003800000 */
[----:B---3--:R-:W-:Y:S01]  /*0c00*/  ULEA UR4, UR5, UR4, 0x18 ;  /* 0x0000000405047291 */ /* 0x008fe2000f8ec0ff */
[----:B------:R-:W3:Y:S11]  /*0c10*/  FENCE.VIEW.ASYNC.S ;  /* 0x00000000000073c6 */ /* 0x000ef60000000000 */
[----:B---3--:R3:W4:Y:S01]  /*0c20*/  SYNCS.EXCH.64 URZ, [UR4+0x240], UR8 ;  /* 0x0002400804ff75b2 */ /* 0x0087220008000100 */
[----:B------:R3:W1:Y:S01]  /*0c30*/  SYNCS.EXCH.64 URZ, [UR4+0x248], UR6 ;  /* 0x0002480604ff75b2 */ /* 0x0006620008000100 */
[----:B------:R-:W-:Y:S01]  /*0c40*/  NOP ;  /* 0x0000000000007918 */ /* 0x000fe20000000000 */
.L_x_11:
[----:B------:R-:W2:Y:S01]  /*0c50*/  SHFL.IDX PT, R0, R80, RZ, 0x1f ;  /* 0x00001fff50007589 */ /* 0x000ea200000e0000 */
[----:B------:R-:W-:Y:S01]  /*0c60*/  NOP ;  /* 0x0000000000007918 */ /* 0x000fe20000000000 */
[----:B--2---:R-:W-:-:S13]  /*0c70*/  ISETP.NE.AND P0, PT, R0, 0x3, PT ;  /* 0x000000030000780c */ /* 0x004fda0003f05270 */
[----:B------:R-:W-:Y:S05]  /*0c80*/  @P0 BRA `(.L_x_12) ;  /* 0x0000000000300947 */ /* 0x000fea0003800000 */
[----:B------:R-:W2:Y:S01]  /*0c90*/  S2UR UR5, SR_CgaCtaId ;  /* 0x00000000000579c3 */ /* 0x000ea20000008800 */
[----:B---3--:R-:W-:Y:S01]  /*0ca0*/  UMOV UR4, 0x400 ;  /* 0x0000040000047882 */ /* 0x008fe20000000000 */
[----:B------:R-:W-:Y:S01]  /*0cb0*/  UMOV UR6, 0x20 ;  /* 0x0000002000067882 */ /* 0x000fe20000000000 */
[----:B------:R-:W-:Y:S01]  /*0cc0*/  ELECT P0, URZ, PT ;  /* 0x0000000000ff782f */ /* 0x000fe20003800000 */
[----:B------:R-:W-:-:S04]  /*0cd0*/  UIADD3 UR6, UPT, UPT, -UR6, 0x100000, URZ ;  /* 0x0010000006067890 */ /* 0x000fc8000fffe1ff */
[----:B------:R-:W-:Y:S02]  /*0ce0*/  USHF.L.U32 UR7, UR6, 0xb, URZ ;  /* 0x0000000b06077899 */ /* 0x000fe400080006ff */
[----:B------:R-:W-:Y:S02]  /*0cf0*/  USHF.L.U32 UR6, UR6, 0x1, URZ ;  /* 0x0000000106067899 */ /* 0x000fe400080006ff */
[----:B--2---:R-:W-:Y:S01]  /*0d00*/  ULEA UR4, UR5, UR4, 0x18 ;  /* 0x0000000405047291 */ /* 0x004fe2000f8ec0ff */
[----:B------:R-:W2:Y:S11]  /*0d10*/  FENCE.VIEW.ASYNC.S ;  /* 0x00000000000073c6 */ /* 0x000eb60000000000 */
[----:B--2---:R2:W3:Y:S01]  /*0d20*/  SYNCS.EXCH.64 URZ, [UR4+0x250], UR6 ;  /* 0x0002500604ff75b2 */ /* 0x0044e20008000100 */
[----:B------:R2:W1:Y:S01]  /*0d30*/  SYNCS.EXCH.64 URZ, [UR4+0x258], UR6 ;  /* 0x0002580604ff75b2 */ /* 0x0004620008000100 */
[----:B------:R-:W-:Y:S01]  /*0d40*/  NOP ;  /* 0x0000000000007918 */ /* 0x000fe20000000000 */
.L_x_12:
[----:B------:R-:W4:Y:S01]  /*0d50*/  SHFL.IDX PT, R0, R80, RZ, 0x1f ;  /* 0x00001fff50007589 */ /* 0x000f2200000e0000 */
[----:B------:R-:W-:Y:S01]  /*0d60*/  NOP ;  /* 0x0000000000007918 */ /* 0x000fe20000000000 */
[----:B----4-:R-:W-:-:S13]  /*0d70*/  ISETP.NE.AND P0, PT, R0, 0x4, PT ;  /* 0x000000040000780c */ /* 0x010fda0003f05270 */
[----:B------:R-:W-:Y:S05]  /*0d80*/  @P0 BRA `(.L_x_13) ;  /* 0x0000000000440947 */ /* 0x000fea0003800000 */
[----:B------:R-:W4:Y:S01]  /*0d90*/  S2UR UR5, SR_CgaCtaId ;  /* 0x00000000000579c3 */ /* 0x000f220000008800 */
[----:B--23--:R-:W-:Y:S01]  /*0da0*/  UMOV UR4, 0x1e0 ;  /* 0x000001e000047882 */ /* 0x00cfe20000000000 */
[----:B------:R-:W-:Y:S01]  /*0db0*/  UMOV UR6, 0x400 ;  /* 0x0000040000067882 */ /* 0x000fe20000000000 */
[----:B------:R-:W-:Y:S01]  /*0dc0*/  USEL UR4, UR4, 0x1a0, UP3 ;  /* 0x000001a004047887 */ /* 0x000fe20009800000 */
[----:B------:R-:W-:Y:S01]  /*0dd0*/  UMOV UR8, 0x1 ;  /* 0x0000000100087882 */ /* 0x000fe20000000000 */
[----:B------:R-:W-:Y:S01]  /*0de0*/  ELECT P0, URZ, PT ;  /* 0x0000000000ff782f */ /* 0x000fe20003800000 */
[----:B------:R-:W-:-:S04]  /*0df0*/  UIADD3 UR8, UPT, UPT, -UR8, 0x100000, URZ ;  /* 0x0010000008087890 */ /* 0x000fc8000fffe1ff */
[----:B------:R-:W-:Y:S02]  /*0e00*/  USHF.L.U32 UR9, UR8, 0xb, URZ ;  /* 0x0000000b08097899 */ /* 0x000fe400080006ff */
[----:B------:R-:W-:Y:S02]  /*0e10*/  USHF.L.U32 UR8, UR8, 0x1, URZ ;  /* 0x0000000108087899 */ /* 0x000fe400080006ff */
[----:B----4-:R-:W-:Y:S02]  /*0e20*/  ULEA UR6, UR5, UR6, 0x18 ;  /* 0x0000000605067291 */ /* 0x010fe4000f8ec0ff */
[----:B------:R-:W-:-:S04]  /*0e30*/  UIADD3 UR4, UPT, UPT, -UR4, 0x100000, URZ ;  /* 0x0010000004047890 */ /* 0x000fc8000fffe1ff */
[----:B------:R-:W-:Y:S02]  /*0e40*/  USHF.L.U32 UR5, UR4, 0xb, URZ ;  /* 0x0000000b04057899 */ /* 0x000fe400080006ff */
[----:B------:R-:W-:Y:S01]  /*0e50*/  USHF.L.U32 UR4, UR4, 0x1, URZ ;  /* 0x0000000104047899 */ /* 0x000fe200080006ff */
[----:B------:R-:W2:Y:S03]  /*0e60*/  FENCE.VIEW.ASYNC.S ;  /* 0x00000000000073c6 */ /* 0x000ea60000000000 */
[----:B--2---:R4:W2:Y:S08]  /*0e70*/  SYNCS.EXCH.64 URZ, [UR6+0x260], UR8 ;  /* 0x0002600806ff75b2 */ /* 0x0048b00008000100 */
[----:B------:R4:W3:Y:S02]  /*0e80*/  SYNCS.EXCH.64 URZ, [UR6+0x268], UR4 ;  /* 0x0002680406ff75b2 */ /* 0x0008e40008000100 */
[----:B----4-:R-:W-:Y:S01]  /*0e90*/  NOP ;  /* 0x0000000000007918 */ /* 0x010fe20000000000 */
.L_x_13:
[----:B------:R-:W4:Y:S01]  /*0ea0*/  SHFL.IDX PT, R0, R80, RZ, 0x1f ;  /* 0x00001fff50007589 */ /* 0x000f2200000e0000 */
[----:B------:R-:W-:Y:S01]  /*0eb0*/  ISETP.NE.OR P1, PT, RZ, UR18, !P1 ;  /* 0x00000012ff007c0c */ /* 0x000fe2000cf25670 */
[----:B------:R-:W-:Y:S01]  /*0ec0*/  NOP ;  /* 0x0000000000007918 */ /* 0x000fe20000000000 */
[----:B----4-:R-:W-:-:S13]  /*0ed0*/  ISETP.NE.AND P0, PT, R0, 0x5, PT ;  /* 0x000000050000780c */ /* 0x010fda0003f05270 */
[----:B------:R-:W-:Y:S05]  /*0ee0*/  @P0 BRA `(.L_x_14) ;  /* 0x0000000000480947 */ /* 0x000fea0003800000 */
[----:B------:R-:W4:Y:S01]  /*0ef0*/  S2UR UR5, SR_CgaCtaId ;  /* 0x00000000000579c3 */ /* 0x000f220000008800 */
[----:B--23--:R-:W-:Y:S01]  /*0f00*/  UMOV UR4, 0x400 ;  /* 0x0000040000047882 */ /* 0x00cfe20000000000 */
        /* <DEDUP_REMOVED lines=9> */
[----:B----4-:R-:W-:Y:S01]  /*0fa0*/  ULEA UR4, UR5, UR4, 0x18 ;  /* 0x0000000405047291 */ /* 0x010fe2000f8ec0ff */
[----:B------:R-:W2:Y:S11]  /*0fb0*/  FENCE.VIEW.ASYNC.S ;  /* 0x00000000000073c6 */ /* 0x000eb60000000000 */
[----:B--2---:R4:W2:Y:S01]  /*0fc0*/  SYNCS.EXCH.64 URZ, [UR4+0x270], UR6 ;  /* 0x0002700604ff75b2 */ /* 0x0048a20008000100 */
[----:B------:R4:W3:Y:S01]  /*0fd0*/  SYNCS.EXCH.64 URZ, [UR4+0x280], UR8 ;  /* 0x0002800804ff75b2 */ /* 0x0008e20008000100 */
[----:B------:R4:W1:Y:S01]  /*0fe0*/  SYNCS.EXCH.64 URZ, [UR4+0x278], UR6 ;  /* 0x0002780604ff75b2 */ /* 0x0008620008000100 */
[----:B------:R4:W1:Y:S02]  /*0ff0*/  SYNCS.EXCH.64 URZ, [UR4+0x288], UR8 ;  /* 0x0002880804ff75b2 */ /* 0x0008640008000100 */
[----:B----4-:R-:W-:Y:S01]  /*1000*/  NOP ;  /* 0x0000000000007918 */ /* 0x010fe20000000000 */
.L_x_14:
[----:B--23--:R-:W2:Y:S01]  /*1010*/  S2UR UR7, SR_CgaCtaId ;  /* 0x00000000000779c3 */ /* 0x00cea20000008800 */
[----:B------:R-:W-:Y:S01]  /*1020*/  VOTEU.ALL UP0, P1 ;  /* 0x0000000000ff7886 */ /* 0x000fe20000800000 */
[----:B------:R-:W-:Y:S01]  /*1030*/  UMOV UR4, 0x20 ;  /* 0x0000002000047882 */ /* 0x000fe20000000000 */
[----:B------:R-:W-:Y:S01]  /*1040*/  NOP ;  /* 0x0000000000007918 */ /* 0x000fe20000000000 */
[----:B-1----:R-:W-:Y:S01]  /*1050*/  LOP3.LUT R3, R69, 0x1f, RZ, 0xc0, !PT ;  /* 0x0000001f45037812 */ /* 0x002fe200078ec0ff */
[----:B------:R-:W-:Y:S01]  /*1060*/  UISETP.NE.AND UP4, UPT, UR18, URZ, UPT ;  /* 0x000000ff1200728c */ /* 0x000fe2000bf85270 */
[----:B------:R-:W-:Y:S01]  /*1070*/  @!UP0 UMOV UR6, 0x400 ;  /* 0x0000040000068882 */ /* 0x000fe20000000000 */
[----:B------:R-:W-:-:S04]  /*1080*/  @!UP0 UIADD3 UR4, UPT, UPT, -UR4, 0x100000, URZ ;  /* 0x0010000004048890 */ /* 0x000fc8000fffe1ff */
[----:B------:R-:W-:Y:S02]  /*1090*/  @!UP0 USHF.L.U32 UR5, UR4, 0xb, URZ ;  /* 0x0000000b04058899 */ /* 0x000fe400080006ff */
[----:B------:R-:W-:Y:S02]  /*10a0*/  @!UP0 USHF.L.U32 UR4, UR4, 0x1, URZ ;  /* 0x0000000104048899 */ /* 0x000fe400080006ff */
[----:B--2---:R-:W-:Y:S01]  /*10b0*/  @!UP0 ULEA UR6, UR7, UR6, 0x18 ;  /* 0x0000000607068291 */ /* 0x004fe2000f8ec0ff */
[----:B------:R-:W1:Y:S01]  /*10c0*/  LDCU UR7, c[0x0][0x36c] ;  /* 0x00006d80ff0777ac */ /* 0x000e620008000800 */
[----:B------:R-:W-:Y:S01]  /*10d0*/  VOTEU.ALL UP0, P1 ;  /* 0x0000000000ff7886 */ /* 0x000fe20000800000 */
[----:B------:R-:W2:Y:S09]  /*10e0*/  FENCE.VIEW.ASYNC.S ;  /* 0x00000000000073c6 */ /* 0x000eb20000000000 */
[----:B--2---:R2:W3:Y:S01]  /*10f0*/  @!UP0 SYNCS.EXCH.64 URZ, [UR6+0x290], UR4 ;  /* 0x0002900406ff85b2 */ /* 0x0044e20008000100 */
[----:B-1----:R-:W-:-:S09]  /*1100*/  UISETP.EQ.U32.AND UP6, UPT, UR7, 0x1, UPT ;  /* 0x000000010700788c */ /* 0x002fd2000bfc2070 */
[----:B--2---:R-:W-:Y:S05]  /*1110*/  BRA.U !UP6, `(.L_x_15) ;  /* 0x000000010e087547 */ /* 0x004fea000b800000 */
[----:B---3--:R-:W-:Y:S01]  /*1120*/  UCGABAR_ARV ;  /* 0x00000000000079c7 */ /* 0x008fe20008000000 */
[----:B------:R-:W-:Y:S05]  /*1130*/  BRA `(.L_x_16) ;  /* 0x0000000000047947 */ /* 0x000fea0003800000 */
.L_x_15:
[----:B---3--:R-:W-:Y:S01]  /*1140*/  NOP ;  /* 0x0000000000007918 */ /* 0x008fe20000000000 */
.L_x_16:
[----:B------:R-:W1:Y:S01]  /*1150*/  S2UR UR20, SR_CTAID.X ;  /* 0x00000000001479c3 */ /* 0x000e620000002500 */
[----:B------:R-:W-:-:S05]  /*1160*/  CS2R.32 R81, SR_CgaSize ;  /* 0x0000000000517805 */ /* 0x000fca0000008a00 */
[----:B------:R-:W-:-:S05]  /*1170*/  IMAD R81, R81, -0xa0, RZ ;  /* 0xffffff6051517824 */ /* 0x000fca00078e02ff */
[----:B------:R-:W-:-:S14]  /*1180*/  R2UR UR5, R81 ;  /* 0x00000000510572ca */ /* 0x000fdc00000e0000 */
[----:B------:R-:W2:Y:S01]  /*1190*/  LDCU UR5, c[0x0][UR5+0x2b0] ;  /* 0x00005600050577ac */ /* 0x000ea20008000800 */
[----:B------:R-:W-:-:S05]  /*11a0*/  CS2R.32 R81, SR_CgaSize ;  /* 0x0000000000517805 */ /* 0x000fca0000008a00 */
[----:B------:R-:W-:-:S05]  /*11b0*/  IMAD R81, R81, -0xa0, RZ ;  /* 0xffffff6051517824 */ /* 0x000fca00078e02ff */
[----:B------:R-:W-:-:S14]  /*11c0*/  R2UR UR4, R81 ;  /* 0x00000000510472ca */ /* 0x000fdc00000e0000 */
[----:B------:R-:W3:Y:S01]  /*11d0*/  LDCU UR4, c[0x0][UR4+0x2b4] ;  /* 0x00005680040477ac */ /* 0x000ee20008000800 */
[----:B------:R-:W4:Y:S01]  /*11e0*/  S2UR UR51, SR_CTAID.Y ;  /* 0x00000000003379c3 */ /* 0x000f220000002600 */
[----:B------:R-:W-:-:S05]  /*11f0*/  CS2R.32 R81, SR_CgaSize ;  /* 0x0000000000517805 */ /* 0x000fca0000008a00 */
[----:B------:R-:W-:-:S05]  /*1200*/  IMAD R81, R81, -0xa0, RZ ;  /* 0xffffff6051517824 */ /* 0x000fca00078e02ff */
[----:B------:R-:W-:-:S14]  /*1210*/  R2UR UR7, R81 ;  /* 0x00000000510772ca */ /* 0x000fdc00000e0000 */
[----:B------:R-:W3:Y:S01]  /*1220*/  LDCU UR7, c[0x0][UR7+0x2a4] ;  /* 0x00005480070777ac */ /* 0x000ee20008000800 */
[----:B------:R-:W-:-:S05]  /*1230*/  CS2R.32 R81, SR_CgaSize ;  /* 0x0000000000517805 */ /* 0x000fca0000008a00 */
[----:B------:R-:W-:-:S05]  /*1240*/  IMAD R81, R81, -0xa0, RZ ;  /* 0xffffff6051517824 */ /* 0x000fca00078e02ff */
[----:B------:R-:W-:-:S14]  /*1250*/  R2UR UR63, R81 ;  /* 0x00000000513f72ca */ /* 0x000fdc00000e0000 */
[----:B------:R-:W3:Y:S01]  /*1260*/  LDCU UR63, c[0x0][UR63+0x2a0] ;  /* 0x000054003f3f77ac */ /* 0x000ee20008000800 */
[----:B------:R-:W3:Y:S01]  /*1270*/  LDCU UR19, c[0x0][0xc24] ;  /* 0x00018480ff1377ac */ /* 0x000ee20008000800 */
[----:B------:R-:W3:Y:S01]  /*1280*/  LDCU UR39, c[0x0][0xc24] ;  /* 0x00018480ff2777ac */ /* 0x000ee20008000800 */
[----:B-1----:R-:W-:Y:S01]  /*1290*/  I2FP.F32.U32 R2, UR20 ;  /* 0x0000001400027c45 */ /* 0x002fe20008201000 */
[----:B------:R-:W1:Y:S04]  /*12a0*/  LDCU UR23, c[0x0][0xc30] ;  /* 0x00018600ff1777ac */ /* 0x000e680008000800 */
[----:B--2---:R-:W-:Y:S01]  /*12b0*/  FMUL R2, R2, UR5 ;  /* 0x0000000502027c20 */ /* 0x004fe20008400000 */
[----:B----4-:R-:W-:-:S05]  /*12c0*/  I2FP.F32.U32 R0, UR51 ;  /* 0x0000003300007c45 */ /* 0x010fca0008201000 */
[----:B------:R-:W2:Y:S01]  /*12d0*/  F2I.U32.TRUNC.NTZ R2, R2 ;  /* 0x0000000200027305 */ /* 0x000ea2000020f000 */
[----:B---3--:R-:W-:-:S07]  /*12e0*/  FMUL R0, R0, UR4 ;  /* 0x0000000400007c20 */ /* 0x008fce0008400000 */
[----:B------:R-:W3:Y:S01]  /*12f0*/  F2I.U32.TRUNC.NTZ R0, R0 ;  /* 0x0000000000007305 */ /* 0x000ee2000020f000 */
[----:B--2---:R-:W-:Y:S02]  /*1300*/  R2UR UR4, R2 ;  /* 0x00000000020472ca */ /* 0x004fe400000e0000 */
[----:B------:R-:W-:Y:S02]  /*1310*/  PRMT R2, RZ, 0x7610, R2 ;  /* 0x00007610ff027816 */ /* 0x000fe40000000002 */
[----:B---3--:R-:W-:Y:S02]  /*1320*/  R2UR UR6, R0 ;  /* 0x00000000000672ca */ /* 0x008fe400000e0000 */
[----:B------:R-:W-:-:S07]  /*1330*/  PRMT R0, RZ, 0x7610, R0 ;  /* 0x00007610ff007816 */ /* 0x000fce0000000000 */
[----:B------:R-:W-:-:S04]  /*1340*/  UIADD3 UR5, UPT, UPT, -UR4, URZ, URZ ;  /* 0x000000ff04057290 */ /* 0x000fc8000fffe1ff */
[----:B------:R-:W-:Y:S02]  /*1350*/  UIMAD UR63, UR63, UR5, UR20 ;  /* 0x000000053f3f72a4 */ /* 0x000fe4000f8e0214 */
[----:B------:R-:W-:-:S04]  /*1360*/  UIADD3 UR4, UPT, UPT, -UR6, URZ, URZ ;  /* 0x000000ff06047290 */ /* 0x000fc8000fffe1ff */
[----:B------:R-:W-:-:S06]  /*1370*/  UIMAD UR4, UR7, UR4, UR51 ;  /* 0x00000004070472a4 */ /* 0x000fcc000f8e0233 */
[----:B------:R-:W-:Y:S01]  /*1380*/  IMAD.U32 R81, RZ, RZ, UR4 ;  /* 0x00000004ff517e24 */ /* 0x000fe2000f8e00ff */
[----:B-1----:R-:W-:Y:S06]  /*1390*/  BRA.U UP4, `(.L_x_17) ;  /* 0x00000001042c7547 */ /* 0x002fec000b800000 */
[----:B------:R-:W-:Y:S01]  /*13a0*/  R2UR UR4, R81 ;  /* 0x00000000510472ca */ /* 0x000fe200000e0000 */
[----:B------:R-:W-:-:S12]  /*13b0*/  UMOV UR7, 0x3 ;  /* 0x0000000300077882 */ /* 0x000fd80000000000 */
[----:B------:R-:W-:Y:S02]  /*13c0*/  UISETP.NE.AND UP0, UPT, UR4, URZ, UPT ;  /* 0x000000ff0400728c */ /* 0x000fe4000bf05270 */
[----:B------:R-:W-:Y:S02]  /*13d0*/  ULOP3.LUT UR4, UR63, 0xfffffffe, URZ, 0xc0, !UPT ;  /* 0xfffffffe3f047892 */ /* 0x000fe4000f8ec0ff */
[----:B------:R-:W-:Y:S02]  /*13e0*/  UISETP.LT.U32.OR UP0, UPT, UR63, 0x2, !UP0 ;  /* 0x000000023f00788c */ /* 0x000fe4000c701470 */
[----:B------:R-:W-:Y:S02]  /*13f0*/  USHF.L.U32 UR4, UR7, UR4, URZ ;  /* 0x0000000407047299 */ /* 0x000fe400080006ff */
[----:B------:R-:W-:Y:S02]  /*1400*/  USEL UR6, URZ, 0x1, !UP0 ;  /* 0x00000001ff067887 */ /* 0x000fe4000c000000 */
[----:B------:R-:W-:-:S02]  /*1410*/  USEL UR5, URZ, 0x2, !UP0 ;  /* 0x00000002ff057887 */ /* 0x000fc4000c000000 */
[----:B------:R-:W-:Y:S02]  /*1420*/  IMAD.U32 R0, RZ, RZ, UR4 ;  /* 0x00000004ff007e24 */ /* 0x000fe4000f8e00ff */
[----:B------:R-:W-:-:S06]  /*1430*/  UIADD3 UR5, UPT, UPT, UR6, UR5, URZ ;  /* 0x0000000506057290 */ /* 0x000fcc000fffe0ff */
[----:B------:R-:W-:-:S07]  /*1440*/  MOV R2, UR5 ;  /* 0x0000000500027c02 */ /* 0x000fce0008000f00 */
.L_x_17:
[----:B------:R-:W1:Y:S01]  /*1450*/  S2UR UR45, SR_CTAID.Z ;  /* 0x00000000002d79c3 */ /* 0x000e620000002700 */
[----:B------:R-:W-:Y:S01]  /*1460*/  UISETP.GE.AND UP0, UPT, UR19, 0x1, UPT ;  /* 0x000000011300788c */ /* 0x000fe2000bf06270 */
[----:B------:R-:W-:-:S08]  /*1470*/  UMOV UR49, UR20 ;  /* 0x0000001400317c82 */ /* 0x000fd00008000000 */
[----:B------:R-:W-:Y:S05]  /*1480*/  BRA.U !UP0, `(.L_x_18) ;  /* 0x0000000108d47547 */ /* 0x000fea000b800000 */
[----:B------:R-:W2:Y:S01]  /*1490*/  LDCU.128 UR12, c[0x0][0xc10] ;  /* 0x00018200ff0c77ac */ /* 0x000ea20008000c00 */
[----:B------:R-:W3:Y:S01]  /*14a0*/  LDCU UR21, c[0x0][0xc0c] ;  /* 0x00018180ff1577ac */ /* 0x000ee20008000800 */
[----:B------:R-:W4:Y:S01]  /*14b0*/  LDCU UR6, c[0x0][0x370] ;  /* 0x00006e00ff0677ac */ /* 0x000f220008000800 */
[----:B------:R-:W1:Y:S01]  /*14c0*/  LDCU UR7, c[0x0][0x374] ;  /* 0x00006e80ff0777ac */ /* 0x000e620008000800 */
[----:B------:R-:W1:Y:S01]  /*14d0*/  LDCU UR22, c[0x0][0xc20] ;  /* 0x00018400ff1677ac */ /* 0x000e620008000800 */
[----:B--2---:R-:W-:Y:S02]  /*14e0*/  UIMAD.WIDE.U32 UR4, UR20, UR12, URZ ;  /* 0x0000000c140472a5 */ /* 0x004fe4000f8e00ff */
[----:B---3--:R-:W-:Y:S01]  /*14f0*/  UISETP.NE.AND UP0, UPT, UR21, 0x1, UPT ;  /* 0x000000011500788c */ /* 0x008fe2000bf05270 */
[----:B------:R-:W2:Y:S01]  /*1500*/  LDCU.64 UR8, c[0x0][0xc28] ;  /* 0x00018500ff0877ac */ /* 0x000ea20008000a00 */
[----:B----4-:R-:W-:-:S03]  /*1510*/  UIMAD.WIDE.U32 UR10, UR6, UR12, URZ ;  /* 0x0000000c060a72a5 */ /* 0x010fc6000f8e00ff */
[----:B------:R-:W-:Y:S01]  /*1520*/  UMOV UR4, UR5 ;  /* 0x0000000500047c82 */ /* 0x000fe20008000000 */
[----:B------:R-:W-:Y:S02]  /*1530*/  UISETP.NE.AND UP1, UPT, UR19, 0x1, UPT ;  /* 0x000000011300788c */ /* 0x000fe4000bf25270 */
[----:B------:R-:W-:Y:S01]  /*1540*/  USHF.R.U32.HI UR4, URZ, UR13, UR4 ;  /* 0x0000000dff047299 */ /* 0x000fe20008011604 */
[----:B------:R-:W-:Y:S01]  /*1550*/  UMOV UR10, UR11 ;  /* 0x0000000b000a7c82 */ /* 0x000fe20008000000 */
[----:B------:R-:W-:Y:S02]  /*1560*/  UIMAD.WIDE.U32 UR16, UR51, UR15, URZ ;  /* 0x0000000f331072a5 */ /* 0x000fe4000f8e00ff */
[----:B------:R-:W-:Y:S02]  /*1570*/  USEL UR5, UR20, UR4, !UP0 ;  /* 0x0000000414057287 */ /* 0x000fe4000c000000 */
[----:B------:R-:W-:Y:S02]  /*1580*/  @UP0 USHF.R.U32.HI UR6, URZ, UR13, UR10 ;  /* 0x0000000dff060299 */ /* 0x000fe4000801160a */
[----:B------:R-:W-:-:S02]  /*1590*/  UISETP.NE.AND UP0, UPT, UR14, 0x1, UPT ;  /* 0x000000010e00788c */ /* 0x000fc4000bf05270 */
[----:B-1----:R-:W-:Y:S02]  /*15a0*/  UIMAD.WIDE.U32 UR10, UR7, UR15, URZ ;  /* 0x0000000f070a72a5 */ /* 0x002fe4000f8e00ff */
[----:B--2---:R-:W-:Y:S01]  /*15b0*/  UIMAD.WIDE.U32 UR12, UR6, UR8, URZ ;  /* 0x00000008060c72a5 */ /* 0x004fe2000f8e00ff */
[----:B------:R-:W-:Y:S01]  /*15c0*/  UMOV UR4, UR17 ;  /* 0x0000001100047c82 */ /* 0x000fe20008000000 */
[----:B------:R-:W-:-:S03]  /*15d0*/  UIADD3 UR49, UPT, UPT, -UR5, URZ, URZ ;  /* 0x000000ff05317290 */ /* 0x000fc6000fffe1ff */
[----:B------:R-:W-:Y:S01]  /*15e0*/  UMOV UR10, UR11 ;  /* 0x0000000b000a7c82 */ /* 0x000fe20008000000 */
[----:B------:R-:W-:Y:S02]  /*15f0*/  USHF.R.U32.HI UR4, URZ, UR22, UR4 ;  /* 0x00000016ff047299 */ /* 0x000fe40008011604 */
[----:B------:R-:W-:Y:S01]  /*1600*/  @UP0 USHF.R.U32.HI UR7, URZ, UR22, UR10 ;  /* 0x00000016ff070299 */ /* 0x000fe2000801160a */
[----:B------:R-:W-:Y:S01]  /*1610*/  UMOV UR12, UR13 ;  /* 0x0000000d000c7c82 */ /* 0x000fe20008000000 */
[----:B------:R-:W-:Y:S02]  /*1620*/  USEL UR4, UR51, UR4, !UP0 ;  /* 0x0000000433047287 */ /* 0x000fe4000c000000 */
[----:B------:R-:W-:Y:S02]  /*1630*/  UIMAD.WIDE.U32 UR10, UR7, UR8, URZ ;  /* 0x00000008070a72a5 */ /* 0x000fe4000f8e00ff */
[----:B------:R-:W-:Y:S02]  /*1640*/  @UP1 USHF.R.U32.HI UR6, URZ, UR9, UR12 ;  /* 0x00000009ff061299 */ /* 0x000fe4000801160c */
[----:B------:R-:W-:-:S02]  /*1650*/  UIMAD.WIDE.U32 UR12, UR4, UR8, URZ ;  /* 0x00000008040c72a5 */ /* 0x000fc4000f8e00ff */
[----:B------:R-:W-:Y:S01]  /*1660*/  UIMAD UR49, UR21, UR49, UR20 ;  /* 0x00000031153172a4 */ /* 0x000fe2000f8e0214 */
[----:B------:R-:W-:Y:S02]  /*1670*/  UMOV UR10, UR11 ;  /* 0x0000000b000a7c82 */ /* 0x000fe40008000000 */
[----:B------:R-:W-:Y:S02]  /*1680*/  @UP1 USHF.R.U32.HI UR7, URZ, UR9, UR10 ;  /* 0x00000009ff071299 */ /* 0x000fe4000801160a */
[----:B------:R-:W-:Y:S02]  /*1690*/  UIMAD UR10, UR6, UR19, URZ ;  /* 0x00000013060a72a4 */ /* 0x000fe4000f8e02ff */
[----:B------:R-:W-:-:S04]  /*16a0*/  UIMAD UR7, UR7, UR19, URZ ;  /* 0x00000013070772a4 */ /* 0x000fc8000f8e02ff */
[----:B------:R-:W-:-:S03]  /*16b0*/  UISETP.GE.AND UP0, UPT, UR4, UR7, UPT ;  /* 0x000000070400728c */ /* 0x000fc6000bf06270 */
[----:B------:R-:W-:Y:S01]  /*16c0*/  UMOV UR7, UR13 ;  /* 0x0000000d00077c82 */ /* 0x000fe20008000000 */
[----:B------:R-:W-:Y:S02]  /*16d0*/  UISETP.GE.OR UP0, UPT, UR5, UR10, UP0 ;  /* 0x0000000a0500728c */ /* 0x000fe40008706670 */
[----:B------:R-:W-:Y:S02]  /*16e0*/  UIMAD.WIDE.U32 UR10, UR5, UR8, URZ ;  /* 0x00000008050a72a5 */ /* 0x000fe4000f8e00ff */
[----:B------:R-:W-:Y:S02]  /*16f0*/  USHF.R.U32.HI UR7, URZ, UR9, UR7 ;  /* 0x00000009ff077299 */ /* 0x000fe40008011607 */
[----:B------:R-:W-:Y:S02]  /*1700*/  UIADD3 UR10, UPT, UPT, -UR4, URZ, URZ ;  /* 0x000000ff040a7290 */ /* 0x000fe4000fffe1ff */
[----:B------:R-:W-:Y:S02]  /*1710*/  USEL UR7, UR4, UR7, !UP1 ;  /* 0x0000000704077287 */ /* 0x000fe4000c800000 */
[----:B------:R-:W-:Y:S01]  /*1720*/  UIMAD UR10, UR14, UR10, UR51 ;  /* 0x0000000a0e0a72a4 */ /* 0x000fe2000f8e0233 */
[----:B------:R-:W-:-:S02]  /*1730*/  @!UP0 UMOV UR8, UR11 ;  /* 0x0000000b00088c82 */ /* 0x000fc40008000000 */
[----:B------:R-:W-:Y:S02]  /*1740*/  @!UP0 USHF.R.U32.HI UR8, URZ, UR9, UR8 ;  /* 0x00000009ff088299 */ /* 0x000fe40008011608 */
[----:B------:R-:W-:Y:S02]  /*1750*/  UIADD3 UR9, UPT, UPT, -UR7, URZ, URZ ;  /* 0x000000ff07097290 */ /* 0x000fe4000fffe1ff */
[----:B------:R-:W-:Y:S02]  /*1760*/  @!UP0 USEL UR8, UR5, UR8, !UP1 ;  /* 0x0000000805088287 */ /* 0x000fe4000c800000 */
[----:B------:R-:W-:Y:S02]  /*1770*/  UIMAD UR9, UR19, UR9, UR4 ;  /* 0x00000009130972a4 */ /* 0x000fe4000f8e0204 */
[----:B------:R-:W-:Y:S02]  /*1780*/  @!UP0 UIADD3 UR7, UPT, UPT, UR7, -UR8, URZ ;  /* 0x8000000807078290 */ /* 0x000fe4000fffe0ff */
[----:B------:R-:W-:-:S02]  /*1790*/  @!UP0 UIMAD UR6, UR9, UR6, UR8 ;  /* 0x00000006090682a4 */ /* 0x000fc4000f8e0208 */
[----:B------:R-:W-:-:S04]  /*17a0*/  @!UP0 UIMAD UR4, UR7, UR19, UR5 ;  /* 0x00000013070482a4 */ /* 0x000fc8000f8e0205 */
[----:B------:R-:W-:Y:S01]  /*17b0*/  UIMAD UR51, UR4, UR14, UR10 ;  /* 0x0000000e043372a4 */ /* 0x000fe2000f8e020a */
[----:B------:R-:W-:Y:S02]  /*17c0*/  @!UP0 UMOV UR5, UR6 ;  /* 0x0000000600058c82 */ /* 0x000fe40008000000 */
[----:B------:R-:W-:-:S12]  /*17d0*/  UIMAD UR49, UR5, UR21, UR49 ;  /* 0x00000015053172a4 */ /* 0x000fd8000f8e0231 */
.L_x_18:
[----:B------:R-:W-:-:S09]  /*17e0*/  UISETP.NE.AND UP0, UPT, UR23, 0x1, UPT ;  /* 0x000000011700788c */ /* 0x000fd2000bf05270 */
[----:B------:R-:W-:Y:S05]  /*17f0*/  BRA.U UP0, `(.L_x_19) ;  /* 0x0000000100407547 */ /* 0x000fea000b800000 */
[----:B------:R-:W2:Y:S01]  /*1800*/  LDCU.128 UR8, c[0x0][0xc10] ;  /* 0x00018200ff0877ac */ /* 0x000ea20008000c00 */
[----:B------:R-:W3:Y:S01]  /*1810*/  LDCU UR12, c[0x0][0xc0c] ;  /* 0x00018180ff0c77ac */ /* 0x000ee20008000800 */
[----:B------:R-:W4:Y:S01]  /*1820*/  LDCU UR13, c[0x0][0xc20] ;  /* 0x00018400ff0d77ac */ /* 0x000f220008000800 */
[----:B--2---:R-:W-:Y:S02]  /*1830*/  UIMAD.WIDE.U32 UR4, UR49, UR8, URZ ;  /* 0x00000008310472a5 */ /* 0x004fe4000f8e00ff */
[----:B------:R-:W-:Y:S02]  /*1840*/  UIMAD.WIDE.U32 UR6, UR51, UR11, URZ ;  /* 0x0000000b330672a5 */ /* 0x000fe4000f8e00ff */
[----:B---3--:R-:W-:Y:S02]  /*1850*/  UISETP.NE.AND UP0, UPT, UR12, 0x1, UPT ;  /* 0x000000010c00788c */ /* 0x008fe4000bf05270 */
[----:B------:R-:W-:-:S03]  /*1860*/  USHF.R.U32.HI UR5, URZ, UR9, UR5 ;  /* 0x00000009ff057299 */ /* 0x000fc60008011605 */
[----:B------:R-:W-:Y:S01]  /*1870*/  UMOV UR4, UR7 ;  /* 0x0000000700047c82 */ /* 0x000fe20008000000 */
[----:B------:R-:W-:Y:S02]  /*1880*/  USEL UR5, UR49, UR5, !UP0 ;  /* 0x0000000531057287 */ /* 0x000fe4000c000000 */
[----:B------:R-:W-:Y:S02]  /*1890*/  UISETP.NE.AND UP0, UPT, UR10, 0x1, UPT ;  /* 0x000000010a00788c */ /* 0x000fe4000bf05270 */
[----:B----4-:R-:W-:-:S04]  /*18a0*/  USHF.R.U32.HI UR4, URZ, UR13, UR4 ;  /* 0x0000000dff047299 */ /* 0x010fc80008011604 */
[----:B------:R-:W-:-:S04]  /*18b0*/  USEL UR4, UR51, UR4, !UP0 ;  /* 0x0000000433047287 */ /* 0x000fc8000c000000 */
[----:B------:R-:W-:Y:S02]  /*18c0*/  UIADD3 UR6, UPT, UPT, -UR4, UR5, URZ ;  /* 0x0000000504067290 */ /* 0x000fe4000fffe1ff */
[----:B------:R-:W-:Y:S02]  /*18d0*/  UIADD3 UR4, UPT, UPT, UR4, -UR5, URZ ;  /* 0x8000000504047290 */ /* 0x000fe4000fffe0ff */
[----:B------:R-:W-:Y:S02]  /*18e0*/  UIMAD UR51, UR6, UR10, UR51 ;  /* 0x0000000a063372a4 */ /* 0x000fe4000f8e0233 */
[----:B------:R-:W-:-:S12]  /*18f0*/  UIMAD UR49, UR4, UR12, UR49 ;  /* 0x0000000c043172a4 */ /* 0x000fd8000f8e0231 */
.L_x_19:
[----:B------:R-:W-:Y:S05]  /*1900*/  BRA.U !UP6, `(.L_x_20) ;  /* 0x000000010e0c7547 */ /* 0x000fea000b800000 */
[----:B------:R-:W-:Y:S01]  /*1910*/  UCGABAR_WAIT ;  /* 0x0000000000007dc7 */ /* 0x000fe20008000000 */
[----:B------:R-:W-:Y:S01]  /*1920*/  CCTL.IVALL ;  /* 0x00000000ff00798f */ /* 0x000fe20002000000 */
[----:B------:R-:W-:Y:S05]  /*1930*/  BRA `(.L_x_21) ;  /* 0x0000000000047947 */ /* 0x000fea0003800000 */
.L_x_20:
[----:B------:R-:W-:Y:S06]  /*1940*/  BAR.SYNC.DEFER_BLOCKING 0x0 ;  /* 0x0000000000007b1d */ /* 0x000fec0000010000 */
.L_x_21:
[----:B------:R-:W-:Y:S05]  /*1950*/  BRA.U UP5, `(.L_x_22) ;  /* 0x0000002d057c7547 */ /* 0x000fea000b800000 */
[----:B------:R-:W2:Y:S01]  /*1960*/  LDCU UR5, c[0x0][0x388] ;  /* 0x00007100ff0577ac */ /* 0x000ea20008000800 */
[----:B------:R-:W-:Y:S01]  /*1970*/  PLOP3.LUT P1, PT, PT, PT, UP3, 0x80, 0x8 ;  /* 0x000000000008781c */ /* 0x000fe20003f2f038 */
[----:B------:R-:W-:Y:S01]  /*1980*/  IMAD.MOV.U32 R2, RZ, RZ, RZ ;  /* 0x000000ffff027224 */ /* 0x000fe200078e00ff */
[----:B------:R-:W-:Y:S01]  /*1990*/  ISETP.EQ.OR P2, PT, R3, RZ, P3 ;  /* 0x000000ff0300720c */ /* 0x000fe20001f42670 */
[----:B------:R-:W3:Y:S01]  /*19a0*/  LDCU UR8, c[0x0][0x38c] ;  /* 0x00007180ff0877ac */ /* 0x000ee20008000800 */
[----:B------:R-:W-:Y:S01]  /*19b0*/  PLOP3.LUT P1, PT, P1, PT, PT, 0x8, 0x80 ;  /* 0x000000000080781c */ /* 0x000fe20000f2e170 */
[----:B------:R-:W4:Y:S01]  /*19c0*/  LDCU.64 UR6, c[0x0][0x390] ;  /* 0x00007200ff0677ac */ /* 0x000f220008000a00 */
[----:B------:R-:W-:Y:S01]  /*19d0*/  UISETP.NE.AND UP1, UPT, UR18, URZ, UPT ;  /* 0x000000ff1200728c */ /* 0x000fe2000bf25270 */
[----:B------:R-:W1:Y:S01]  /*19e0*/  LDCU UR54, c[0x0][0x370] ;  /* 0x00006e00ff3677ac */ /* 0x000e620008000800 */
[----:B--2---:R-:W-:Y:S02]  /*19f0*/  UIADD3 UR5, UPT, UPT, UR5, 0x3f, URZ ;  /* 0x0000003f05057890 */ /* 0x004fe4000fffe0ff */
[----:B------:R-:W-:-:S02]  /*1a00*/  USEL UR38, UR42, 0x2, UP1 ;  /* 0x000000022a267887 */ /* 0x000fc40008800000 */
[----:B------:R-:W-:Y:S01]  /*1a10*/  USHF.R.S32.HI UR4, URZ, 0x1f, UR5 ;  /* 0x0000001fff047899 */ /* 0x000fe20008011405 */
[----:B------:R-:W2:Y:S03]  /*1a20*/  LDCU.64 UR46, c[0x0][0x348] ;  /* 0x00006900ff2e77ac */ /* 0x000ea60008000a00 */
[----:B------:R-:W-:Y:S02]  /*1a30*/  ULEA.HI UR4, UR4, UR5, URZ, 0x6 ;  /* 0x0000000504047291 */ /* 0x000fe4000f8f30ff */
[----:B------:R-:W-:Y:S02]  /*1a40*/  USHF.L.U32 UR5, UR20, 0x5, URZ ;  /* 0x0000000514057899 */ /* 0x000fe400080006ff */
[----:B------:R-:W-:Y:S02]  /*1a50*/  USHF.R.S32.HI UR4, URZ, 0x6, UR4 ;  /* 0x00000006ff047899 */ /* 0x000fe40008011404 */
[----:B------:R-:W-:-:S02]  /*1a60*/  ULOP3.LUT UR57, UR5, 0x20, URZ, 0xc0, !UPT ;  /* 0x0000002005397892 */ /* 0x000fc4000f8ec0ff */
[----:B---3--:R-:W-:Y:S02]  /*1a70*/  UIMAD UR4, UR4, UR8, URZ ;  /* 0x00000008040472a4 */ /* 0x008fe4000f8e02ff */
[----:B------:R-:W-:Y:S02]  /*1a80*/  USHF.L.U32 UR58, UR20, 0x6, URZ ;  /* 0x00000006143a7899 */ /* 0x000fe400080006ff */
[----:B----4-:R-:W-:Y:S01]  /*1a90*/  UIMAD UR4, UR4, UR6, URZ ;  /* 0x00000006040472a4 */ /* 0x010fe2000f8e02ff */
[----:B------:R-:W3:Y:S03]  /*1aa0*/  LDCU UR53, c[0x0][0x374] ;  /* 0x00006e80ff3577ac */ /* 0x000ee60008000800 */
[----:B------:R-:W-:Y:S01]  /*1ab0*/  UIMAD UR55, UR4, UR7, URZ ;  /* 0x00000007043772a4 */ /* 0x000fe2000f8e02ff */
[----:B------:R-:W-:Y:S01]  /*1ac0*/  UMOV UR27, 0x1 ;  /* 0x00000001001b7882 */ /* 0x000fe20000000000 */
[----:B------:R-:W-:-:S02]  /*1ad0*/  UMOV UR31, URZ ;  /* 0x000000ff001f7c82 */ /* 0x000fc40008000000 */
[----:B------:R-:W-:Y:S02]  /*1ae0*/  UISETP.NE.AND UP2, UPT, UR55, URZ, UPT ;  /* 0x000000ff3700728c */ /* 0x000fe4000bf45270 */
[----:B------:R-:W-:Y:S01]  /*1af0*/  UISETP.LT.U32.AND UP0, UPT, UR55, 0x24, UPT ;  /* 0x000000243700788c */ /* 0x000fe2000bf01070 */
[----:B------:R-:W-:Y:S01]  /*1b00*/  UMOV UR36, URZ ;  /* 0x000000ff00247c82 */ /* 0x000fe20008000000 */
[----:B------:R-:W-:Y:S02]  /*1b10*/  UMOV UR42, URZ ;  /* 0x000000ff002a7c82 */ /* 0x000fe40008000000 */
[----:B------:R-:W-:-:S04]  /*1b20*/  USEL UR4, UR55, 0x24, UP0 ;  /* 0x0000002437047887 */ /* 0x000fc80008000000 */
[----:B------:R-:W-:Y:S02]  /*1b30*/  UIADD3 UR5, UPT, UPT, UR4, -0x1, URZ ;  /* 0xffffffff04057890 */ /* 0x000fe4000fffe0ff */
[----:B------:R-:W-:Y:S02]  /*1b40*/  @!UP2 UIADD3 UR5, UPT, UPT, UR4, URZ, URZ ;  /* 0x000000ff0405a290 */ /* 0x000fe4000fffe0ff */
[----:B------:R-:W-:Y:S02]  /*1b50*/  UIADD3 UR52, UPT, UPT, UR55, -UR4, URZ ;  /* 0x8000000437347290 */ /* 0x000fe4000fffe0ff */
[----:B-123--:R-:W-:-:S12]  /*1b60*/  UIADD3 UR56, UPT, UPT, UR5, 0x1, URZ ;  /* 0x0000000105387890 */ /* 0x00efd8000fffe0ff */
.L_x_40:
[----:B------:R-:W1:Y:S01]  /*1b70*/  S2UR UR30, SR_CgaCtaId ;  /* 0x00000000001e79c3 */ /* 0x000e620000008800 */
[----:B------:R-:W-:Y:S01]  /*1b80*/  UMOV UR4, 0x400 ;  /* 0x0000040000047882 */ /* 0x000fe20000000000 */
[----:B------:R-:W-:Y:S01]  /*1b90*/  MOV R0, UR27 ;  /* 0x0000001b00007c02 */ /* 0x000fe20008000f00 */
[----:B------:R-:W-:Y:S02]  /*1ba0*/  UISETP.NE.AND UP0, UPT, UR55, URZ, UPT ;  /* 0x000000ff3700728c */ /* 0x000fe4000bf05270 */
[----:B------:R-:W-:Y:S01]  /*1bb0*/  ULEA UR19, UR51, UR57, 0x6 ;  /* 0x0000003933137291 */ /* 0x000fe2000f8e30ff */
[----:B------:R-:W-:Y:S01]  /*1bc0*/  SHF.L.U32 R0, R0, 0x1f, RZ ;  /* 0x0000001f00007819 */ /* 0x000fe200000006ff */
[----:B------:R-:W-:Y:S01]  /*1bd0*/  UMOV UR28, URZ ;  /* 0x000000ff001c7c82 */ /* 0x000fe20008000000 */
[----:B------:R-:W-:Y:S01]  /*1be0*/  UMOV UR22, URZ ;  /* 0x000000ff00167c82 */ /* 0x000fe20008000000 */
[----:B------:R-:W-:Y:S01]  /*1bf0*/  UMOV UR21, URZ ;  /* 0x000000ff00157c82 */ /* 0x000fe20008000000 */
[----:B------:R-:W-:Y:S01]  /*1c00*/  UMOV UR20, URZ ;  /* 0x000000ff00147c82 */ /* 0x000fe20008000000 */
[----:B-1----:R-:W-:-:S04]  /*1c10*/  ULEA UR30, UR30, UR4, 0x18 ;  /* 0x000000041e1e7291 */ /* 0x002fc8000f8ec0ff */
[----:B------:R-:W-:-:S09]  /*1c20*/  ULEA UR4, UR31, UR30, 0x3 ;  /* 0x0000001e1f047291 */ /* 0x000fd2000f8e18ff */
[----:B------:R1:W2:Y:S01]  /*1c30*/  SYNCS.PHASECHK.TRANS64.TRYWAIT P0, [UR4+0x120], R0 ;  /* 0x00012000ff0075a7 */ /* 0x0002a20008001104 */
[----:B------:R-:W-:-:S04]  /*1c40*/  ULEA.HI UR4, UR49, UR49, URZ, 0x1 ;  /* 0x0000003131047291 */ /* 0x000fc8000f8f08ff */
[----:B------:R-:W-:-:S04]  /*1c50*/  USHF.L.U32 UR4, UR4, 0x6, URZ ;  /* 0x0000000604047899 */ /* 0x000fc800080006ff */
[----:B------:R-:W-:-:S04]  /*1c60*/  ULOP3.LUT UR4, UR4, 0xffffff80, URZ, 0xc0, !UPT ;  /* 0xffffff8004047892 */ /* 0x000fc8000f8ec0ff */
[----:B------:R-:W-:Y:S01]  /*1c70*/  ULOP3.LUT UR43, UR4, 0x40, UR58, 0xf8, !UPT ;  /* 0x00000040042b7892 */ /* 0x000fe2000f8ef83a */
[----:B------:R-:W-:Y:S11]  /*1c80*/  BRA.U !UP0, `(.L_x_23) ;  /* 0x0000000508ac7547 */ /* 0x000ff6000b800000 */
[----:B------:R-:W3:Y:S01]  /*1c90*/  LDCU.128 UR12, c[0x0][0x480] ;  /* 0x00009000ff0c77ac */ /* 0x000ee20008000c00 */
[----:B------:R-:W4:Y:S01]  /*1ca0*/  LDCU.128 UR8, c[0x0][0x490] ;  /* 0x00009200ff0877ac */ /* 0x000f220008000c00 */
[----:B------:R-:W1:Y:S01]  /*1cb0*/  LDCU.64 UR20, c[0x0][0x4c0] ;  /* 0x00009800ff1477ac */ /* 0x000e620008000a00 */
[----:B------:R-:W1:Y:S01]  /*1cc0*/  LDCU.64 UR16, c[0x0][0x4f0] ;  /* 0x00009e00ff1077ac */ /* 0x000e620008000a00 */
[----:B------:R-:W1:Y:S01]  /*1cd0*/  LDCU UR18, c[0x0][0x4c8] ;  /* 0x00009900ff1277ac */ /* 0x000e620008000800 */
[----:B---3--:R-:W-:Y:S02]  /*1ce0*/  UIMAD.WIDE.U32 UR4, UR43, UR13, URZ ;  /* 0x0000000d2b0472a5 */ /* 0x008fe4000f8e00ff */
[----:B------:R-:W-:Y:S02]  /*1cf0*/  UISETP.NE.AND UP0, UPT, UR12, 0x1, UPT ;  /* 0x000000010c00788c */ /* 0x000fe4000bf05270 */
[----:B------:R-:W-:Y:S01]  /*1d00*/  USHF.R.U32.HI UR5, URZ, UR14, UR5 ;  /* 0x0000000eff057299 */ /* 0x000fe20008011605 */
[----:B------:R-:W3:Y:S03]  /*1d10*/  LDCU UR49, c[0x0][0x38c] ;  /* 0x00007180ff3177ac */ /* 0x000ee60008000800 */
[----:B------:R-:W-:-:S02]  /*1d20*/  USEL UR5, UR43, UR5, !UP0 ;  /* 0x000000052b057287 */ /* 0x000fc4000c000000 */
[----:B------:R-:W-:Y:S02]  /*1d30*/  UISETP.NE.AND UP0, UPT, UR15, 0x1, UPT ;  /* 0x000000010f00788c */ /* 0x000fe4000bf05270 */
[----:B----4-:R-:W-:Y:S01]  /*1d40*/  UIMAD.WIDE.U32 UR6, UR5, UR8, URZ ;  /* 0x00000008050672a5 */ /* 0x010fe2000f8e00ff */
[----:B------:R-:W4:Y:S01]  /*1d50*/  LDCU UR8, c[0x0][0x4a0] ;  /* 0x00009400ff0877ac */ /* 0x000f220008000800 */
[----:B------:R-:W1:Y:S05]  /*1d60*/  LDCU UR23, c[0x0][0x4cc] ;  /* 0x00009980ff1777ac */ /* 0x000e6a0008000800 */
[----:B------:R-:W-:Y:S01]  /*1d70*/  UMOV UR4, UR7 ;  /* 0x0000000700047c82 */ /* 0x000fe20008000000 */
[----:B------:R-:W1:Y:S01]  /*1d80*/  LDCU.64 UR40, c[0x0][0x390] ;  /* 0x00007200ff2877ac */ /* 0x000e620008000a00 */
[----:B------:R-:W-:Y:S01]  /*1d90*/  USHF.R.U32.HI UR4, URZ, UR9, UR4 ;  /* 0x00000009ff047299 */ /* 0x000fe20008011604 */
[----:B------:R-:W1:Y:S03]  /*1da0*/  LDCU UR9, c[0x0][0x4ec] ;  /* 0x00009d80ff0977ac */ /* 0x000e660008000800 */
[----:B------:R-:W-:-:S02]  /*1db0*/  USEL UR4, UR5, UR4, !UP0 ;  /* 0x0000000405047287 */ /* 0x000fc4000c000000 */
[----:B------:R-:W-:Y:S02]  /*1dc0*/  UISETP.NE.AND UP0, UPT, UR10, 0x1, UPT ;  /* 0x000000010a00788c */ /* 0x000fe4000bf05270 */
[----:B------:R-:W-:Y:S01]  /*1dd0*/  UIMAD.WIDE.U32 UR6, UR4, UR11, URZ ;  /* 0x0000000b040672a5 */ /* 0x000fe2000f8e00ff */
[----:B------:R-:W1:Y:S01]  /*1de0*/  LDCU.64 UR24, c[0x0][0x4d0] ;  /* 0x00009a00ff1877ac */ /* 0x000e620008000a00 */
[----:B------:R-:W-:-:S05]  /*1df0*/  UIADD3 UR42, UPT, UPT, UR56, UR36, URZ ;  /* 0x00000024382a7290 */ /* 0x000fca000fffe0ff */
[----:B------:R-:W-:Y:S01]  /*1e00*/  UMOV UR6, UR7 ;  /* 0x0000000700067c82 */ /* 0x000fe20008000000 */
[----:B------:R-:W-:Y:S02]  /*1e10*/  UIADD3 UR7, UPT, UPT, -UR4, URZ, URZ ;  /* 0x000000ff04077290 */ /* 0x000fe4000fffe1ff */
[----:B----4-:R-:W-:Y:S02]  /*1e20*/  USHF.R.U32.HI UR6, URZ, UR8, UR6 ;  /* 0x00000008ff067299 */ /* 0x010fe40008011606 */
[----:B------:R-:W-:Y:S02]  /*1e30*/  UIADD3 UR8, UPT, UPT, -UR5, URZ, URZ ;  /* 0x000000ff05087290 */ /* 0x000fe4000fffe1ff */
[----:B------:R-:W-:Y:S02]  /*1e40*/  USEL UR14, UR4, UR6, !UP0 ;  /* 0x00000006040e7287 */ /* 0x000fe4000c000000 */
[----:B------:R-:W-:Y:S02]  /*1e50*/  UIMAD UR7, UR15, UR7, UR5 ;  /* 0x000000070f0772a4 */ /* 0x000fe4000f8e0205 */
[----:B------:R-:W-:-:S02]  /*1e60*/  UIADD3 UR6, UPT, UPT, -UR14, URZ, URZ ;  /* 0x000000ff0e067290 */ /* 0x000fc4000fffe1ff */
[----:B------:R-:W-:Y:S02]  /*1e70*/  UIMAD UR8, UR12, UR8, UR43 ;  /* 0x000000080c0872a4 */ /* 0x000fe4000f8e022b */
[----:B------:R-:W-:Y:S02]  /*1e80*/  UIMAD UR13, UR10, UR6, UR4 ;  /* 0x000000060a0d72a4 */ /* 0x000fe4000f8e0204 */
[----:B-1----:R-:W-:Y:S02]  /*1e90*/  UIMAD UR11, UR8, UR20, UR9 ;  /* 0x00000014080b72a4 */ /* 0x002fe4000f8e0209 */
[----:B------:R-:W-:Y:S01]  /*1ea0*/  UIMAD UR12, UR7, UR21, UR16 ;  /* 0x00000015070c72a4 */ /* 0x000fe2000f8e0210 */
[----:B------:R-:W1:Y:S02]  /*1eb0*/  LDCU.64 UR4, c[0x0][0x4f8] ;  /* 0x00009f00ff0477ac */ /* 0x000e640008000a00 */
[----:B------:R-:W4:Y:S01]  /*1ec0*/  LDCU UR6, c[0x0][0x500] ;  /* 0x0000a000ff0677ac */ /* 0x000f220008000800 */
[----:B------:R-:W-:Y:S01]  /*1ed0*/  UIMAD UR13, UR13, UR18, UR17 ;  /* 0x000000120d0d72a4 */ /* 0x000fe2000f8e0211 */
[----:B------:R-:W-:Y:S01]  /*1ee0*/  UMOV UR28, URZ ;  /* 0x000000ff001c7c82 */ /* 0x000fe20008000000 */
[----:B------:R-:W-:Y:S01]  /*1ef0*/  UMOV UR7, UR31 ;  /* 0x0000001f00077c82 */ /* 0x000fe20008000000 */
[----:B------:R-:W-:Y:S01]  /*1f00*/  UMOV UR20, URZ ;  /* 0x000000ff00147c82 */ /* 0x000fe20008000000 */
[----:B------:R-:W-:Y:S01]  /*1f10*/  UMOV UR21, URZ ;  /* 0x000000ff00157c82 */ /* 0x000fe20008000000 */
[----:B---3--:R-:W-:-:S07]  /*1f20*/  UMOV UR22, URZ ;  /* 0x000000ff00167c82 */ /* 0x008fce0008000000 */
.L_x_29:
[----:B------:R-:W-:Y:S01]  /*1f30*/  @!P3 MOV R3, 0x3000 ;  /* 0x000030000003b802 */ /* 0x000fe20000000f00 */
[----:B------:R-:W-:Y:S01]  /*1f40*/  ULEA UR9, UR7, UR30, 0x3 ;  /* 0x0000001e07097291 */ /* 0x000fe2000f8e18ff */
[----:B--2---:R-:W-:Y:S11]  /*1f50*/  @P0 BRA `(.L_x_24) ;  /* 0x0000000000100947 */ /* 0x004ff60003800000 */
[----:B------:R-:W-:Y:S04]  /*1f60*/  MOV R4, UR27 ;  /* 0x0000001b00047c02 */ /* 0x000fe80008000f00 */
[----:B------:R-:W-:Y:S04]  /*1f70*/  SHF.L.U32 R4, R4, 0x1f, RZ ;  /* 0x0000001f04047819 */ /* 0x000fe800000006ff */
[----:B------:R-:W2:Y:S02]  /*1f80*/  SYNCS.PHASECHK.TRANS64.TRYWAIT P0, [UR9+0x120], R4 ;  /* 0x00012004ff0075a7 */ /* 0x000ea40008001109 */
[----:B--2---:R-:W-:Y:S05]  /*1f90*/  @!P0 BRA `(.L_x_25) ;  /* 0x00000068006c8947 */ /* 0x004fea0003800000 */
.L_x_24:
[----:B------:R3:W-:Y:S01]  /*1fa0*/  @!P3 SYNCS.ARRIVE.TRANS64 RZ, [UR9], R3 ;  /* 0x00000003ffffb9a7 */ /* 0x0007e20008000009 */
[----:B------:R-:W-:Y:S04]  /*1fb0*/  ULOP3.LUT UR8, UR38, 0x2, URZ, 0xfc, !UPT ;  /* 0x0000000226087892 */ /* 0x000fe8000f8efcff */
[----:B------:R-:W-:Y:S09]  /*1fc0*/  UISETP.NE.AND UP0, UPT, UR8, 0x2, UPT ;  /* 0x000000020800788c */ /* 0x000ff2000bf05270 */
[----:B------:R-:W-:Y:S05]  /*1fd0*/  BRA.U UP0, `(.L_x_26) ;  /* 0x0000000100047547 */ /* 0x000fea000b800000 */
[----:B-1--4-:R-:W-:Y:S05]  /*1fe0*/  BPT.TRAP 0x1 ;  /* 0x000000040000795c */ /* 0x012fea0000300000 */
.L_x_26:
[----:B------:R-:W-:Y:S04]  /*1ff0*/  BSSY.RECONVERGENT B0, `(.L_x_27) ;  /* 0x0000003000007945 */ /* 0x000fe80003800200 */
[----:B------:R-:W-:Y:S05]  /*2000*/  @P2 BRA `(.L_x_28) ;  /* 0x0000000000042947 */ /* 0x000fea0003800000 */
[----:B-1--4-:R-:W-:Y:S05]  /*2010*/  BPT.TRAP 0x1 ;  /* 0x000000040000795c */ /* 0x012fea0000300000 */
.L_x_28:
[----:B-1--4-:R-:W-:Y:S05]  /*2020*/  BSYNC.RECONVERGENT B0 ;  /* 0x0000000000007941 */ /* 0x012fea0003800200 */
.L_x_27:
[----:B------:R-:W-:Y:S02]  /*2030*/  UIADD3 UR8, UPT, UPT, UR7, 0x1, URZ ;  /* 0x0000000107087890 */ /* 0x000fe4000fffe0ff */
[----:B------:R-:W-:Y:S02]  /*2040*/  UIMAD UR15, UR20, UR23, UR4 ;  /* 0x00000017140f72a4 */ /* 0x000fe4000f8e0204 */
[----:B------:R-:W-:Y:S02]  /*2050*/  UISETP.NE.AND UP0, UPT, UR8, 0x24, UPT ;  /* 0x000000240800788c */ /* 0x000fe4000bf05270 */
[----:B------:R-:W-:Y:S02]  /*2060*/  ULEA UR17, UR7, UR30, 0xc ;  /* 0x0000001e07117291 */ /* 0x000fe4000f8e60ff */
[----:B------:R-:W-:Y:S02]  /*2070*/  USEL UR10, URZ, 0x1, UP0 ;  /* 0x00000001ff0a7887 */ /* 0x000fe40008000000 */
[----:B------:R-:W-:Y:S02]  /*2080*/  USEL UR31, UR8, URZ, UP0 ;  /* 0x000000ff081f7287 */ /* 0x000fe40008000000 */
[----:B------:R-:W-:Y:S02]  /*2090*/  ULOP3.LUT UR27, UR27, UR10, URZ, 0x3c, !UPT ;  /* 0x0000000a1b1b7292 */ /* 0x000fe4000f8e3cff */
[----:B------:R-:W-:Y:S02]  /*20a0*/  ULEA UR8, UR31, UR30, 0x3 ;  /* 0x0000001e1f087291 */ /* 0x000fe4000f8e18ff */
[----:B------:R-:W-:Y:S02]  /*20b0*/  ULEA UR16, UR7, UR30, 0xb ;  /* 0x0000001e07107291 */ /* 0x000fe4000f8e58ff */
[----:B------:R-:W-:Y:S01]  /*20c0*/  UIADD3 UR34, UP0, UPT, UR46, 0x80, URZ ;  /* 0x000000802e227890 */ /* 0x000fe2000ff1e0ff */
[----:B--2---:R-:W-:Y:S01]  /*20d0*/  MOV R0, UR27 ;  /* 0x0000001b00007c02 */ /* 0x004fe20008000f00 */
[----:B------:R-:W-:Y:S02]  /*20e0*/  ULOP3.LUT UR9, UR9, 0xfefffff8, URZ, 0xc0, !UPT ;  /* 0xfefffff809097892 */ /* 0x000fe4000f8ec0ff */
[----:B------:R-:W-:Y:S01]  /*20f0*/  USHF.L.U32 UR10, UR28, 0x6, URZ ;  /* 0x000000061c0a7899 */ /* 0x000fe200080006ff */
[----:B------:R-:W-:Y:S01]  /*2100*/  SHF.L.U32 R0, R0, 0x1f, RZ ;  /* 0x0000001f00007819 */ /* 0x000fe200000006ff */
[----:B------:R-:W-:Y:S02]  /*2110*/  UIADD3.X UR35, UPT, UPT, URZ, UR47, URZ, UP0, !UPT ;  /* 0x0000002fff237290 */ /* 0x000fe400087fe4ff */
[----:B------:R-:W-:Y:S01]  /*2120*/  UIADD3 UR32, UP3, UPT, UR46, 0x200, URZ ;  /* 0x000002002e207890 */ /* 0x000fe2000ff7e0ff */
[----:B------:R1:W2:Y:S01]  /*2130*/  SYNCS.PHASECHK.TRANS64.TRYWAIT P0, [UR8+0x120], R0 ;  /* 0x00012000ff0075a7 */ /* 0x0002a20008001108 */
[----:B------:R-:W-:Y:S02]  /*2140*/  UIMAD UR8, UR21, UR24, UR5 ;  /* 0x00000018150872a4 */ /* 0x000fe4000f8e0205 */
[----:B------:R-:W-:Y:S02]  /*2150*/  UIMAD UR7, UR22, UR25, UR6 ;  /* 0x00000019160772a4 */ /* 0x000fe4000f8e0206 */
[----:B------:R-:W-:Y:S02]  /*2160*/  ULEA UR15, UR8, UR15, 0x5 ;  /* 0x0000000f080f7291 */ /* 0x000fe4000f8e28ff */
[----:B------:R-:W-:Y:S02]  /*2170*/  UIADD3 UR8, UPT, UPT, UR17, 0x2600, URZ ;  /* 0x0000260011087890 */ /* 0x000fe4000fffe0ff */
[----:B------:R-:W-:Y:S02]  /*2180*/  ULEA UR7, UR7, UR15, 0xa ;  /* 0x0000000f07077291 */ /* 0x000fe4000f8e50ff */
[----:B------:R-:W-:Y:S02]  /*2190*/  UIADD3.X UR33, UPT, UPT, URZ, UR47, URZ, UP3, !UPT ;  /* 0x0000002fff217290 */ /* 0x000fe40009ffe4ff */
[----:B------:R-:W-:Y:S02]  /*21a0*/  UPRMT UR7, UR7, 0x5410, URZ ;  /* 0x0000541007077896 */ /* 0x000fe400080000ff */
[----:B------:R-:W-:Y:S02]  /*21b0*/  UIADD3 UR16, UPT, UPT, UR16, 0x26600, URZ ;  /* 0x0002660010107890 */ /* 0x000fe4000fffe0ff */
[----:B------:R-:W-:Y:S02]  /*21c0*/  UIADD3 UR37, UPT, UPT, UR20, 0x1, URZ ;  /* 0x0000000114257890 */ /* 0x000fe4000fffe0ff */
[----:B------:R-:W-:Y:S02]  /*21d0*/  UIADD3 UR29, UPT, UPT, UR21, 0x1, URZ ;  /* 0x00000001151d7890 */ /* 0x000fe4000fffe0ff */
[----:B------:R-:W-:Y:S02]  /*21e0*/  UISETP.NE.AND UP2, UPT, UR37, UR49, UPT ;  /* 0x000000312500728c */ /* 0x000fe4000bf45270 */
[----:B------:R-:W-:Y:S02]  /*21f0*/  UIADD3 UR26, UPT, UPT, UR22, 0x1, URZ ;  /* 0x00000001161a7890 */ /* 0x000fe4000fffe0ff */
[----:B------:R-:W-:Y:S01]  /*2200*/  UIADD3 UR36, UPT, UPT, UR36, 0x1, URZ ;  /* 0x0000000124247890 */ /* 0x000fe2000fffe0ff */
[----:B------:R-:W-:Y:S01]  /*2210*/  UMOV UR44, 0x0 ;  /* 0x00000000002c7882 */ /* 0x000fe20000000000 */
[----:B------:R-:W-:Y:S01]  /*2220*/  UMOV UR45, 0x10000000 ;  /* 0x10000000002d7882 */ /* 0x000fe20000000000 */
[----:B------:R-:W-:Y:S01]  /*2230*/  UMOV UR17, UR9 ;  /* 0x0000000900117c82 */ /* 0x000fe20008000000 */
[----:B------:R4:W-:Y:S01]  /*2240*/  UTMALDG.5D.IM2COL.2CTA [UR8], [UR34], UR7, desc[UR44] ;  /* 0x00002c08220073b4 */ /* 0x0009e20008261007 */
[----:B------:R-:W-:Y:S02]  /*2250*/  UMOV UR18, UR10 ;  /* 0x0000000a00127c82 */ /* 0x000fe40008000000 */
[----:B------:R-:W-:Y:S04]  /*2260*/  @UP2 UIADD3 UR29, UPT, UPT, UR21, URZ, URZ ;  /* 0x000000ff151d2290 */ /* 0x000fe8000fffe0ff */
[----:B------:R-:W-:Y:S01]  /*2270*/  UISETP.NE.AND UP1, UPT, UR29, UR40, UPT ;  /* 0x000000281d00728c */ /* 0x000fe2000bf25270 */
[----:B------:R3:W-:Y:S10]  /*2280*/  UTMALDG.5D.2CTA [UR16], [UR32], desc[UR44] ;  /* 0x00002c10200075b4 */ /* 0x0007f40008221000 */
[----:B------:R-:W-:Y:S04]  /*2290*/  @UP1 UIADD3 UR26, UPT, UPT, UR22, URZ, URZ ;  /* 0x000000ff161a1290 */ /* 0x000fe8000fffe0ff */
[----:B------:R-:W-:Y:S02]  /*22a0*/  UISETP.NE.AND UP0, UPT, UR26, UR41, UPT ;  /* 0x000000291a00728c */ /* 0x000fe4000bf05270 */
[----:B----4-:R-:W-:Y:S09]  /*22b0*/  UIADD3 UR8, UPT, UPT, UR28, 0x1, URZ ;  /* 0x000000011c087890 */ /* 0x010ff2000fffe0ff */
[----:B------:R-:W-:Y:S01]  /*22c0*/  @UP0 UIADD3 UR8, UPT, UPT, UR28, URZ, URZ ;  /* 0x000000ff1c080290 */ /* 0x000fe2000fffe0ff */
[----:B------:R-:W-:Y:S01]  /*22d0*/  UMOV UR7, UR31 ;  /* 0x0000001f00077c82 */ /* 0x000fe20008000000 */
[----:B---3--:R-:W-:Y:S02]  /*22e0*/  USEL UR22, UR26, URZ, UP0 ;  /* 0x000000ff1a167287 */ /* 0x008fe40008000000 */
[----:B------:R-:W-:Y:S02]  /*22f0*/  UISETP.NE.AND UP0, UPT, UR36, UR42, UPT ;  /* 0x0000002a2400728c */ /* 0x000fe4000bf05270 */
[----:B------:R-:W-:Y:S02]  /*2300*/  USEL UR20, UR37, URZ, UP2 ;  /* 0x000000ff25147287 */ /* 0x000fe40009000000 */
[----:B------:R-:W-:Y:S01]  /*2310*/  USEL UR21, UR29, URZ, UP1 ;  /* 0x000000ff1d157287 */ /* 0x000fe20008800000 */
[----:B------:R-:W-:Y:S04]  /*2320*/  UMOV UR28, UR8 ;  /* 0x00000008001c7c82 */ /* 0x000fe80008000000 */
[----:B-1----:R-:W-:Y:S07]  /*2330*/  BRA.U UP0, `(.L_x_29) ;  /* 0xfffffff900fc7547 */ /* 0x002fee000b83ffff */
.L_x_23:
[----:B------:R-:W-:Y:S01]  /*2340*/  ULEA UR4, UR31, UR30, 0x3 ;  /* 0x0000001e1f047291 */ /* 0x000fe2000f8e18ff */
[----:B-1----:R-:W-:Y:S01]  /*2350*/  MOV R0, UR27 ;  /* 0x0000001b00007c02 */ /* 0x002fe20008000f00 */
[----:B------:R-:W-:Y:S01]  /*2360*/  @!P1 SYNCS.ARRIVE.TRANS64.A1T0 RZ, [UR30+0x258], RZ ;  /* 0x000258ffffff99a7 */ /* 0x000fe2000810001e */
[----:B------:R-:W-:Y:S02]  /*2370*/  UISETP.GE.AND UP0, UPT, UR52, 0x1, UPT ;  /* 0x000000013400788c */ /* 0x000fe4000bf06270 */
[----:B------:R-:W-:-:S04]  /*2380*/  SHF.L.U32 R0, R0, 0x1f, RZ ;  /* 0x0000001f00007819 */ /* 0x000fc800000006ff */
[----:B--2---:R1:W2:Y:S03]  /*2390*/  SYNCS.PHASECHK.TRANS64.TRYWAIT P0, [UR4+0x120], R0 ;  /* 0x00012000ff0075a7 */ /* 0x0042a60008001104 */
[----:B------:R-:W-:Y:S05]  /*23a0*/  BRA.U !UP0, `(.L_x_30) ;  /* 0x0000000508a47547 */ /* 0x000fea000b800000 */
[----:B------:R-:W3:Y:S01]  /*23b0*/  LDCU.128 UR8, c[0x0][0x480] ;  /* 0x00009000ff0877ac */ /* 0x000ee20008000c00 */
[----:B------:R-:W4:Y:S01]  /*23c0*/  LDCU.128 UR32, c[0x0][0x490] ;  /* 0x00009200ff2077ac */ /* 0x000f220008000c00 */
[----:B------:R-:W1:Y:S01]  /*23d0*/  LDCU UR13, c[0x0][0x4c8] ;  /* 0x00009900ff0d77ac */ /* 0x000e620008000800 */
        /* <DEDUP_REMOVED lines=10> */
[----:B------:R-:W1:Y:S05]  /*2480*/  LDCU.64 UR40, c[0x0][0x390] ;  /* 0x00007200ff2877ac */ /* 0x000e6a0008000a00 */
[----:B------:R-:W-:Y:S01]  /*2490*/  UMOV UR4, UR7 ;  /* 0x0000000700047c82 */ /* 0x000fe20008000000 */
[----:B------:R-:W1:Y:S01]  /*24a0*/  LDCU.64 UR24, c[0x0][0x4d0] ;  /* 0x00009a00ff1877ac */ /* 0x000e620008000a00 */
[----:B------:R-:W-:Y:S01]  /*24b0*/  USHF.R.U32.HI UR4, URZ, UR33, UR4 ;  /* 0x00000021ff047299 */ /* 0x000fe20008011604 */
[----:B------:R-:W4:Y:S03]  /*24c0*/  LDCU.64 UR32, c[0x0][0x4c0] ;  /* 0x00009800ff2077ac */ /* 0x000f260008000a00 */
[----:B------:R-:W-:-:S02]  /*24d0*/  USEL UR4, UR5, UR4, !UP0 ;  /* 0x0000000405047287 */ /* 0x000fc4000c000000 */
[----:B------:R-:W-:Y:S02]  /*24e0*/  UISETP.NE.AND UP0, UPT, UR34, 0x1, UPT ;  /* 0x000000012200788c */ /* 0x000fe4000bf05270 */
[----:B------:R-:W-:Y:S02]  /*24f0*/  UIMAD.WIDE.U32 UR6, UR4, UR35, URZ ;  /* 0x00000023040672a5 */ /* 0x000fe4000f8e00ff */
[----:B------:R-:W-:Y:S01]  /*2500*/  UIADD3 UR42, UPT, UPT, UR52, UR42, URZ ;  /* 0x0000002a342a7290 */ /* 0x000fe2000fffe0ff */
[----:B------:R-:W-:-:S04]  /*2510*/  UMOV UR37, UR52 ;  /* 0x0000003400257c82 */ /* 0x000fc80008000000 */
[----:B------:R-:W-:Y:S01]  /*2520*/  UMOV UR6, UR7 ;  /* 0x0000000700067c82 */ /* 0x000fe20008000000 */
[----:B------:R-:W-:Y:S02]  /*2530*/  UIADD3 UR7, UPT, UPT, -UR5, URZ, URZ ;  /* 0x000000ff05077290 */ /* 0x000fe4000fffe1ff */
[----:B---3--:R-:W-:Y:S02]  /*2540*/  USHF.R.U32.HI UR6, URZ, UR9, UR6 ;  /* 0x00000009ff067299 */ /* 0x008fe40008011606 */
[----:B------:R-:W-:Y:S02]  /*2550*/  UIMAD UR7, UR8, UR7, UR43 ;  /* 0x00000007080772a4 */ /* 0x000fe4000f8e022b */
[----:B------:R-:W-:Y:S02]  /*2560*/  USEL UR14, UR4, UR6, !UP0 ;  /* 0x00000006040e7287 */ /* 0x000fe4000c000000 */
[----:B------:R-:W-:Y:S02]  /*2570*/  UIADD3 UR6, UPT, UPT, -UR4, URZ, URZ ;  /* 0x000000ff04067290 */ /* 0x000fe4000fffe1ff */
[----:B------:R-:W-:-:S02]  /*2580*/  UIADD3 UR9, UPT, UPT, -UR14, URZ, URZ ;  /* 0x000000ff0e097290 */ /* 0x000fc4000fffe1ff */
[----:B------:R-:W-:Y:S02]  /*2590*/  UIMAD UR12, UR11, UR6, UR5 ;  /* 0x000000060b0c72a4 */ /* 0x000fe4000f8e0205 */
[----:B------:R-:W-:Y:S02]  /*25a0*/  UIMAD UR9, UR34, UR9, UR4 ;  /* 0x00000009220972a4 */ /* 0x000fe4000f8e0204 */
[----:B----4-:R-:W-:Y:S01]  /*25b0*/  UIMAD UR11, UR7, UR32, UR10 ;  /* 0x00000020070b72a4 */ /* 0x010fe2000f8e020a */
[----:B------:R-:W3:Y:S02]  /*25c0*/  LDCU UR43, c[0x0][0x38c] ;  /* 0x00007180ff2b77ac */ /* 0x000ee40008000800 */
[----:B------:R-:W4:Y:S01]  /*25d0*/  LDCU UR6, c[0x0][0x500] ;  /* 0x0000a000ff0677ac */ /* 0x000f220008000800 */
[----:B------:R-:W2:Y:S01]  /*25e0*/  LDCU.64 UR4, c[0x0][0x4f8] ;  /* 0x00009f00ff0477ac */ /* 0x000ea20008000a00 */
[----:B-1----:R-:W-:Y:S02]  /*25f0*/  UIMAD UR12, UR12, UR33, UR16 ;  /* 0x000000210c0c72a4 */ /* 0x002fe4000f8e0210 */
[----:B------:R-:W-:Y:S01]  /*2600*/  UIMAD UR13, UR9, UR13, UR17 ;  /* 0x0000000d090d72a4 */ /* 0x000fe2000f8e0211 */
[----:B------:R-:W-:-:S11]  /*2610*/  UMOV UR7, UR31 ;  /* 0x0000001f00077c82 */ /* 0x000fd60008000000 */
.L_x_36:
[----:B------:R-:W-:Y:S01]  /*2620*/  @!P3 MOV R3, 0x3000 ;  /* 0x000030000003b802 */ /* 0x000fe20000000f00 */
[----:B------:R-:W-:Y:S01]  /*2630*/  ULEA UR9, UR7, UR30, 0x3 ;  /* 0x0000001e07097291 */ /* 0x000fe2000f8e18ff */
[----:B--23--:R-:W-:Y:S11]  /*2640*/  @P0 BRA `(.L_x_31) ;  /* 0x0000000000100947 */ /* 0x00cff60003800000 */
[----:B------:R-:W-:Y:S04]  /*2650*/  MOV R4, UR27 ;  /* 0x0000001b00047c02 */ /* 0x000fe80008000f00 */
[----:B------:R-:W-:Y:S04]  /*2660*/  SHF.L.U32 R4, R4, 0x1f, RZ ;  /* 0x0000001f04047819 */ /* 0x000fe800000006ff */
[----:B------:R-:W1:Y:S02]  /*2670*/  SYNCS.PHASECHK.TRANS64.TRYWAIT P0, [UR9+0x120], R4 ;  /* 0x00012004ff0075a7 */ /* 0x000e640008001109 */
[----:B-1----:R-:W-:Y:S05]  /*2680*/  @!P0 BRA `(.L_x_32) ;  /* 0x0000006000c88947 */ /* 0x002fea0003800000 */
.L_x_31:
[----:B------:R2:W-:Y:S01]  /*2690*/  @!P3 SYNCS.ARRIVE.TRANS64 RZ, [UR9], R3 ;  /* 0x00000003ffffb9a7 */ /* 0x0005e20008000009 */
[----:B------:R-:W-:Y:S04]  /*26a0*/  ULOP3.LUT UR8, UR38, 0x2, URZ, 0xfc, !UPT ;  /* 0x0000000226087892 */ /* 0x000fe8000f8efcff */
[----:B------:R-:W-:Y:S09]  /*26b0*/  UISETP.NE.AND UP0, UPT, UR8, 0x2, UPT ;  /* 0x000000020800788c */ /* 0x000ff2000bf05270 */
[----:B------:R-:W-:Y:S05]  /*26c0*/  BRA.U UP0, `(.L_x_33) ;  /* 0x0000000100047547 */ /* 0x000fea000b800000 */
[----:B---34-:R-:W-:Y:S05]  /*26d0*/  BPT.TRAP 0x1 ;  /* 0x000000040000795c */ /* 0x018fea0000300000 */
.L_x_33:
[----:B------:R-:W-:Y:S04]  /*26e0*/  BSSY.RECONVERGENT B0, `(.L_x_34) ;  /* 0x0000003000007945 */ /* 0x000fe80003800200 */
[----:B------:R-:W-:Y:S05]  /*26f0*/  @P2 BRA `(.L_x_35) ;  /* 0x0000000000042947 */ /* 0x000fea0003800000 */
[----:B---34-:R-:W-:Y:S05]  /*2700*/  BPT.TRAP 0x1 ;  /* 0x000000040000795c */ /* 0x018fea0000300000 */
.L_x_35:
[----:B---34-:R-:W-:Y:S05]  /*2710*/  BSYNC.RECONVERGENT B0 ;  /* 0x0000000000007941 */ /* 0x018fea0003800200 */
.L_x_34:
[----:B------:R-:W-:Y:S02]  /*2720*/  UIADD3 UR8, UPT, UPT, UR7, 0x1, URZ ;  /* 0x0000000107087890 */ /* 0x000fe4000fffe0ff */
[----:B------:R-:W-:Y:S02]  /*2730*/  UIMAD UR16, UR20, UR23, UR4 ;  /* 0x00000017141072a4 */ /* 0x000fe4000f8e0204 */
[----:B------:R-:W-:Y:S02]  /*2740*/  UISETP.NE.AND UP0, UPT, UR8, 0x24, UPT ;  /* 0x000000240800788c */ /* 0x000fe4000bf05270 */
[----:B------:R-:W-:Y:S02]  /*2750*/  UIMAD UR15, UR21, UR24, UR5 ;  /* 0x00000018150f72a4 */ /* 0x000fe4000f8e0205 */
[----:B------:R-:W-:Y:S02]  /*2760*/  USEL UR10, URZ, 0x1, UP0 ;  /* 0x00000001ff0a7887 */ /* 0x000fe40008000000 */
[----:B------:R-:W-:Y:S02]  /*2770*/  USEL UR31, UR8, URZ, UP0 ;  /* 0x000000ff081f7287 */ /* 0x000fe40008000000 */
[----:B------:R-:W-:Y:S02]  /*2780*/  ULOP3.LUT UR27, UR27, UR10, URZ, 0x3c, !UPT ;  /* 0x0000000a1b1b7292 */ /* 0x000fe4000f8e3cff */
[----:B------:R-:W-:Y:S02]  /*2790*/  ULEA UR8, UR31, UR30, 0x3 ;  /* 0x0000001e1f087291 */ /* 0x000fe4000f8e18ff */
[----:B------:R-:W-:Y:S02]  /*27a0*/  ULEA UR17, UR7, UR30, 0xb ;  /* 0x0000001e07117291 */ /* 0x000fe4000f8e58ff */
[----:B------:R-:W-:Y:S01]  /*27b0*/  ULEA UR15, UR15, UR16, 0x5 ;  /* 0x000000100f0f7291 */ /* 0x000fe2000f8e28ff */
[----:B-1----:R-:W-:Y:S01]  /*27c0*/  MOV R0, UR27 ;  /* 0x0000001b00007c02 */ /* 0x002fe20008000f00 */
[----:B------:R-:W-:Y:S02]  /*27d0*/  UIADD3 UR34, UP0, UPT, UR46, 0x80, URZ ;  /* 0x000000802e227890 */ /* 0x000fe4000ff1e0ff */
[----:B------:R-:W-:Y:S01]  /*27e0*/  ULOP3.LUT UR9, UR9, 0xfefffff8, URZ, 0xc0, !UPT ;  /* 0xfefffff809097892 */ /* 0x000fe2000f8ec0ff */
[----:B------:R-:W-:Y:S01]  /*27f0*/  SHF.L.U32 R0, R0, 0x1f, RZ ;  /* 0x0000001f00007819 */ /* 0x000fe200000006ff */
[----:B------:R-:W-:Y:S02]  /*2800*/  USHF.L.U32 UR10, UR28, 0x6, URZ ;  /* 0x000000061c0a7899 */ /* 0x000fe400080006ff */
[----:B------:R-:W-:Y:S01]  /*2810*/  UIADD3.X UR35, UPT, UPT, URZ, UR47, URZ, UP0, !UPT ;  /* 0x0000002fff237290 */ /* 0x000fe200087fe4ff */
[----:B------:R1:W3:Y:S01]  /*2820*/  SYNCS.PHASECHK.TRANS64.TRYWAIT P0, [UR8+0x120], R0 ;  /* 0x00012000ff0075a7 */ /* 0x0002e20008001108 */
[----:B------:R-:W-:Y:S02]  /*2830*/  ULEA UR8, UR7, UR30, 0xc ;  /* 0x0000001e07087291 */ /* 0x000fe4000f8e60ff */
[----:B------:R-:W-:Y:S02]  /*2840*/  UIMAD UR7, UR22, UR25, UR6 ;  /* 0x00000019160772a4 */ /* 0x000fe4000f8e0206 */
[----:B------:R-:W-:Y:S02]  /*2850*/  UIADD3 UR8, UPT, UPT, UR8, 0x2600, URZ ;  /* 0x0000260008087890 */ /* 0x000fe4000fffe0ff */
[----:B------:R-:W-:Y:S02]  /*2860*/  ULEA UR7, UR7, UR15, 0xa ;  /* 0x0000000f07077291 */ /* 0x000fe4000f8e50ff */
[----:B------:R-:W-:Y:S02]  /*2870*/  UIADD3 UR32, UP3, UPT, UR46, 0x200, URZ ;  /* 0x000002002e207890 */ /* 0x000fe4000ff7e0ff */
[----:B------:R-:W-:Y:S02]  /*2880*/  UPRMT UR7, UR7, 0x5410, URZ ;  /* 0x0000541007077896 */ /* 0x000fe400080000ff */
[----:B------:R-:W-:Y:S02]  /*2890*/  UIADD3.X UR33, UPT, UPT, URZ, UR47, URZ, UP3, !UPT ;  /* 0x0000002fff217290 */ /* 0x000fe40009ffe4ff */
[----:B------:R-:W-:Y:S02]  /*28a0*/  UIADD3 UR16, UPT, UPT, UR17, 0x26600, URZ ;  /* 0x0002660011107890 */ /* 0x000fe4000fffe0ff */
[----:B------:R-:W-:Y:S02]  /*28b0*/  UIADD3 UR36, UPT, UPT, UR20, 0x1, URZ ;  /* 0x0000000114247890 */ /* 0x000fe4000fffe0ff */
[----:B------:R-:W-:Y:S02]  /*28c0*/  UIADD3 UR29, UPT, UPT, UR21, 0x1, URZ ;  /* 0x00000001151d7890 */ /* 0x000fe4000fffe0ff */
[----:B------:R-:W-:Y:S02]  /*28d0*/  UISETP.NE.AND UP2, UPT, UR36, UR43, UPT ;  /* 0x0000002b2400728c */ /* 0x000fe4000bf45270 */
[----:B------:R-:W-:Y:S01]  /*28e0*/  UIADD3 UR26, UPT, UPT, UR22, 0x1, URZ ;  /* 0x00000001161a7890 */ /* 0x000fe2000fffe0ff */
[----:B------:R-:W-:Y:S01]  /*28f0*/  UMOV UR44, 0x0 ;  /* 0x00000000002c7882 */ /* 0x000fe20000000000 */
[----:B------:R-:W-:Y:S01]  /*2900*/  UMOV UR45, 0x10000000 ;  /* 0x10000000002d7882 */ /* 0x000fe20000000000 */
[----:B------:R-:W-:Y:S01]  /*2910*/  UMOV UR17, UR9 ;  /* 0x0000000900117c82 */ /* 0x000fe20008000000 */
[----:B------:R4:W-:Y:S01]  /*2920*/  UTMALDG.5D.IM2COL.2CTA [UR8], [UR34], UR7, desc[UR44] ;  /* 0x00002c08220073b4 */ /* 0x0009e20008261007 */
[----:B------:R-:W-:Y:S04]  /*2930*/  UMOV UR18, UR10 ;  /* 0x0000000a00127c82 */ /* 0x000fe80008000000 */
[----:B------:R-:W-:Y:S04]  /*2940*/  @UP2 UIADD3 UR29, UPT, UPT, UR21, URZ, URZ ;  /* 0x000000ff151d2290 */ /* 0x000fe8000fffe0ff */
[----:B------:R-:W-:Y:S01]  /*2950*/  UISETP.NE.AND UP1, UPT, UR29, UR40, UPT ;  /* 0x000000281d00728c */ /* 0x000fe2000bf25270 */
[----:B------:R2:W-:Y:S10]  /*2960*/  UTMALDG.5D.2CTA [UR16], [UR32], desc[UR44] ;  /* 0x00002c10200075b4 */ /* 0x0005f40008221000 */
[----:B------:R-:W-:Y:S04]  /*2970*/  @UP1 UIADD3 UR26, UPT, UPT, UR22, URZ, URZ ;  /* 0x000000ff161a1290 */ /* 0x000fe8000fffe0ff */
[----:B------:R-:W-:Y:S02]  /*2980*/  UISETP.NE.AND UP0, UPT, UR26, UR41, UPT ;  /* 0x000000291a00728c */ /* 0x000fe4000bf05270 */
[----:B----4-:R-:W-:Y:S09]  /*2990*/  UIADD3 UR8, UPT, UPT, UR28, 0x1, URZ ;  /* 0x000000011c087890 */ /* 0x010ff2000fffe0ff */
[----:B------:R-:W-:Y:S02]  /*29a0*/  @UP0 UIADD3 UR8, UPT, UPT, UR28, URZ, URZ ;  /* 0x000000ff1c080290 */ /* 0x000fe4000fffe0ff */
[----:B------:R-:W-:Y:S02]  /*29b0*/  UIADD3 UR7, UPT, UPT, UR37, -0x1, URZ ;  /* 0xffffffff25077890 */ /* 0x000fe4000fffe0ff */
[----:B--2---:R-:W-:Y:S02]  /*29c0*/  USEL UR22, UR26, URZ, UP0 ;  /* 0x000000ff1a167287 */ /* 0x004fe40008000000 */
[----:B------:R-:W-:Y:S02]  /*29d0*/  UISETP.GT.U32.AND UP0, UPT, UR37, 0x1, UPT ;  /* 0x000000012500788c */ /* 0x000fe4000bf04070 */
[----:B------:R-:W-:Y:S02]  /*29e0*/  USEL UR20, UR36, URZ, UP2 ;  /* 0x000000ff24147287 */ /* 0x000fe40009000000 */
[----:B------:R-:W-:Y:S01]  /*29f0*/  USEL UR21, UR29, URZ, UP1 ;  /* 0x000000ff1d157287 */ /* 0x000fe20008800000 */
[----:B------:R-:W-:Y:S01]  /*2a00*/  UMOV UR37, UR7 ;  /* 0x0000000700257c82 */ /* 0x000fe20008000000 */
[----:B------:R-:W-:Y:S01]  /*2a10*/  UMOV UR7, UR31 ;  /* 0x0000001f00077c82 */ /* 0x000fe20008000000 */
[----:B------:R-:W-:Y:S02]  /*2a20*/  UMOV UR28, UR8 ;  /* 0x00000008001c7c82 */ /* 0x000fe40008000000 */
[----:B-1----:R-:W-:Y:S07]  /*2a30*/  BRA.U UP0, `(.L_x_36) ;  /* 0xfffffff900f87547 */ /* 0x002fee000b83ffff */
.L_x_30:
[----:B------:R-:W-:Y:S01]  /*2a40*/  SHF.L.U32 R3, R2, 0x1f, RZ ;  /* 0x0000001f02037819 */ /* 0x000fe200000006ff */
[----:B------:R-:W-:-:S03]  /*2a50*/  NOP ;  /* 0x0000000000007918 */ /* 0x000fc60000000000 */
[----:B--23--:R-:W2:Y:S02]  /*2a60*/  SYNCS.PHASECHK.TRANS64.TRYWAIT P0, [UR30+0x260], R3 ;  /* 0x00026003ff0075a7 */ /* 0x00cea4000800111e */
[----:B--2---:R-:W-:Y:S05]  /*2a70*/  @!P0 BRA `(.L_x_37) ;  /* 0x0000005c00e48947 */ /* 0x004fea0003800000 */
.L_x_142:
[----:B------:R-:W2:Y:S01]  /*2a80*/  LDS.128 R4, [UR30+0x2a0] ;  /* 0x0002a01eff047984 */ /* 0x000ea20008000c00 */
[----:B------:R-:W-:Y:S02]  /*2a90*/  UIADD3 UR4, UPT, UPT, UR30, 0x268, URZ ;  /* 0x000002681e047890 */ /* 0x000fe4000fffe0ff */
[----:B------:R-:W-:Y:S01]  /*2aa0*/  UISETP.GE.AND UP0, UPT, UR39, 0x1, UPT ;  /* 0x000000012700788c */ /* 0x000fe2000bf06270 */
[----:B------:R-:W-:Y:S01]  /*2ab0*/  @!PT LDS RZ, [RZ] ;  /* 0x00000000fffff984 */ /* 0x000fe20000000800 */
[----:B------:R-:W-:Y:S01]  /*2ac0*/  @!PT LDS RZ, [RZ] ;  /* 0x00000000fffff984 */ /* 0x000fe20000000800 */
[----:B------:R-:W-:Y:S01]  /*2ad0*/  @!PT LDS RZ, [RZ] ;  /* 0x00000000fffff984 */ /* 0x000fe20000000800 */
[----:B------:R-:W-:Y:S01]  /*2ae0*/  @!PT LDS RZ, [RZ] ;  /* 0x00000000fffff984 */ /* 0x000fe20000000800 */
[----:B------:R3:W-:Y:S06]  /*2af0*/  MEMBAR.ALL.CTA ;  /* 0x0000000000007992 */ /* 0x0007ec0000008000 */
[----:B---3--:R-:W3:Y:S01]  /*2b00*/  FENCE.VIEW.ASYNC.S ;  /* 0x00000000000073c6 */ /* 0x008ee20000000000 */
[----:B------:R-:W-:-:S09]  /*2b10*/  UPRMT UR4, URZ, 0x654, UR4 ;  /* 0x00000654ff047896 */ /* 0x000fd20008000004 */
[----:B---3--:R-:W-:Y:S01]  /*2b20*/  SYNCS.ARRIVE.TRANS64.RED.A1T0 RZ, [UR4], RZ ;  /* 0x000000ffffff79a7 */ /* 0x008fe20008100404 */
[----:B--2---:R-:W-:-:S13]  /*2b30*/  LOP3.LUT P0, RZ, R6, 0x1, RZ, 0xc0, !PT ;  /* 0x0000000106ff7812 */ /* 0x004fda000780c0ff */
[----:B------:R-:W-:Y:S01]  /*2b40*/  VOTEU.ANY UP1, P0 ;  /* 0x0000000000ff7886 */ /* 0x000fe20000020100 */
[----:B------:R-:W-:-:S13]  /*2b50*/  PLOP3.LUT P0, PT, PT, PT, UP1, 0x80, 0x8 ;  /* 0x000000000008781c */ /* 0x000fda0003f0f018 */
[----:B-1----:R-:W-:Y:S02]  /*2b60*/  @P0 MOV R0, R4 ;  /* 0x0000000400000202 */ /* 0x002fe40000000f00 */
[----:B------:R-:W-:Y:S02]  /*2b70*/  @P0 LOP3.LUT R4, R5, 0xffff, RZ, 0xc0, !PT ;  /* 0x0000ffff05040812 */ /* 0x000fe400078ec0ff */
[----:B------:R-:W-:Y:S02]  /*2b80*/  @P0 R2UR UR6, R0 ;  /* 0x00000000000602ca */ /* 0x000fe400000e0000 */
[----:B------:R-:W-:-:S11]  /*2b90*/  @P0 R2UR UR5, R4 ;  /* 0x00000000040502ca */ /* 0x000fd600000e0000 */
[----:B------:R-:W-:Y:S02]  /*2ba0*/  @UP1 UMOV UR50, UR6 ;  /* 0x0000000600321c82 */ /* 0x000fe40008000000 */
[----:B------:R-:W-:Y:S01]  /*2bb0*/  @UP1 UMOV UR48, UR5 ;  /* 0x0000000500301c82 */ /* 0x000fe20008000000 */
[----:B------:R-:W-:Y:S05]  /*2bc0*/  BRA.U !UP0, `(.L_x_38) ;  /* 0x0000000108d47547 */ /* 0x000fea000b800000 */
[----:B------:R-:W1:Y:S01]  /*2bd0*/  LDCU.128 UR16, c[0x0][0xc10] ;  /* 0x00018200ff1077ac */ /* 0x000e620008000c00 */
[----:B------:R-:W2:Y:S01]  /*2be0*/  LDCU UR20, c[0x0][0xc20] ;  /* 0x00018400ff1477ac */ /* 0x000ea20008000800 */
[----:B------:R-:W3:Y:S01]  /*2bf0*/  LDCU UR13, c[0x0][0xc0c] ;  /* 0x00018180ff0d77ac */ /* 0x000ee20008000800 */
[----:B------:R-:W4:Y:S01]  /*2c00*/  LDCU.64 UR14, c[0x0][0xc28] ;  /* 0x00018500ff0e77ac */ /* 0x000f220008000a00 */
[----:B------:R-:W-:Y:S02]  /*2c10*/  UISETP.NE.AND UP3, UPT, UR39, 0x1, UPT ;  /* 0x000000012700788c */ /* 0x000fe4000bf65270 */
[----:B-1----:R-:W-:Y:S02]  /*2c20*/  UIMAD.WIDE.U32 UR4, UR53, UR19, URZ ;  /* 0x00000013350472a5 */ /* 0x002fe4000f8e00ff */
[----:B------:R-:W-:Y:S02]  /*2c30*/  UIMAD.WIDE.U32 UR6, UR54, UR16, URZ ;  /* 0x00000010360672a5 */ /* 0x000fe4000f8e00ff */
[----:B------:R-:W-:-:S02]  /*2c40*/  UISETP.NE.AND UP0, UPT, UR18, 0x1, UPT ;  /* 0x000000011200788c */ /* 0x000fc4000bf05270 */
[----:B------:R-:W-:Y:S01]  /*2c50*/  UIMAD.WIDE.U32 UR10, UR48, UR19, URZ ;  /* 0x00000013300a72a5 */ /* 0x000fe2000f8e00ff */
[----:B------:R-:W-:Y:S01]  /*2c60*/  UMOV UR4, UR5 ;  /* 0x0000000500047c82 */ /* 0x000fe20008000000 */
[----:B---3--:R-:W-:Y:S02]  /*2c70*/  UISETP.NE.AND UP2, UPT, UR13, 0x1, UPT ;  /* 0x000000010d00788c */ /* 0x008fe4000bf45270 */
[----:B--2---:R-:W-:Y:S02]  /*2c80*/  USHF.R.U32.HI UR5, URZ, UR20, UR4 ;  /* 0x00000014ff057299 */ /* 0x004fe40008011604 */
[----:B------:R-:W-:Y:S01]  /*2c90*/  UIMAD.WIDE.U32 UR8, UR50, UR16, URZ ;  /* 0x00000010320872a5 */ /* 0x000fe2000f8e00ff */
[----:B------:R-:W-:Y:S01]  /*2ca0*/  UMOV UR4, UR7 ;  /* 0x0000000700047c82 */ /* 0x000fe20008000000 */
[----:B------:R-:W-:Y:S02]  /*2cb0*/  USEL UR5, UR53, UR5, !UP0 ;  /* 0x0000000535057287 */ /* 0x000fe4000c000000 */
[----:B------:R-:W-:-:S02]  /*2cc0*/  USHF.R.U32.HI UR4, URZ, UR17, UR4 ;  /* 0x00000011ff047299 */ /* 0x000fc40008011604 */
[----:B----4-:R-:W-:Y:S02]  /*2cd0*/  UIMAD.WIDE.U32 UR6, UR5, UR14, URZ ;  /* 0x0000000e050672a5 */ /* 0x010fe4000f8e00ff */
[----:B------:R-:W-:Y:S01]  /*2ce0*/  USEL UR12, UR54, UR4, !UP2 ;  /* 0x00000004360c7287 */ /* 0x000fe2000d000000 */
[----:B------:R-:W-:Y:S02]  /*2cf0*/  UMOV UR8, UR9 ;  /* 0x0000000900087c82 */ /* 0x000fe40008000000 */
[----:B------:R-:W-:Y:S01]  /*2d00*/  UMOV UR4, UR11 ;  /* 0x0000000b00047c82 */ /* 0x000fe20008000000 */
[----:B------:R-:W-:Y:S01]  /*2d10*/  UIMAD.WIDE.U32 UR10, UR12, UR14, URZ ;  /* 0x0000000e0c0a72a5 */ /* 0x000fe2000f8e00ff */
[----:B------:R-:W-:Y:S01]  /*2d20*/  UMOV UR6, UR7 ;  /* 0x0000000700067c82 */ /* 0x000fe20008000000 */
[----:B------:R-:W-:Y:S02]  /*2d30*/  USHF.R.U32.HI UR4, URZ, UR20, UR4 ;  /* 0x00000014ff047299 */ /* 0x000fe40008011604 */
[----:B------:R-:W-:-:S02]  /*2d40*/  @UP3 USHF.R.U32.HI UR5, URZ, UR15, UR6 ;  /* 0x0000000fff053299 */ /* 0x000fc40008011606 */
[----:B------:R-:W-:Y:S01]  /*2d50*/  USHF.R.U32.HI UR17, URZ, UR17, UR8 ;  /* 0x00000011ff117299 */ /* 0x000fe20008011608 */
[----:B------:R-:W-:Y:S01]  /*2d60*/  UMOV UR6, UR11 ;  /* 0x0000000b00067c82 */ /* 0x000fe20008000000 */
[----:B------:R-:W-:Y:S02]  /*2d70*/  USEL UR4, UR48, UR4, !UP0 ;  /* 0x0000000430047287 */ /* 0x000fe4000c000000 */
[----:B------:R-:W-:Y:S02]  /*2d80*/  @UP3 USHF.R.U32.HI UR12, URZ, UR15, UR6 ;  /* 0x0000000fff0c3299 */ /* 0x000fe40008011606 */
[----:B------:R-:W-:Y:S02]  /*2d90*/  UIMAD UR6, UR39, UR5, URZ ;  /* 0x00000005270672a4 */ /* 0x000fe4000f8e02ff */
[----:B------:R-:W-:Y:S02]  /*2da0*/  USEL UR5, UR50, UR17, !UP2 ;  /* 0x0000001132057287 */ /* 0x000fe4000d000000 */
[----:B------:R-:W-:-:S02]  /*2db0*/  UIMAD UR8, UR39, UR12, URZ ;  /* 0x0000000c270872a4 */ /* 0x000fc4000f8e02ff */
[----:B------:R-:W-:Y:S02]  /*2dc0*/  UISETP.GE.AND UP0, UPT, UR4, UR6, UPT ;  /* 0x000000060400728c */ /* 0x000fe4000bf06270 */
[----:B------:R-:W-:Y:S02]  /*2dd0*/  UIMAD.WIDE.U32 UR6, UR4, UR14, URZ ;  /* 0x0000000e040672a5 */ /* 0x000fe4000f8e00ff */
[----:B------:R-:W-:Y:S02]  /*2de0*/  UISETP.GE.OR UP0, UPT, UR5, UR8, UP0 ;  /* 0x000000080500728c */ /* 0x000fe40008706670 */
[----:B------:R-:W-:Y:S02]  /*2df0*/  UIMAD.WIDE.U32 UR8, UR5, UR14, URZ ;  /* 0x0000000e050872a5 */ /* 0x000fe4000f8e00ff */
[----:B------:R-:W-:Y:S01]  /*2e00*/  UIADD3 UR10, UPT, UPT, -UR4, URZ, URZ ;  /* 0x000000ff040a7290 */ /* 0x000fe2000fffe1ff */
[----:B------:R-:W-:Y:S02]  /*2e10*/  UMOV UR6, UR7 ;  /* 0x0000000700067c82 */ /* 0x000fe40008000000 */
[----:B------:R-:W-:-:S02]  /*2e20*/  USHF.R.U32.HI UR6, URZ, UR15, UR6 ;  /* 0x0000000fff067299 */ /* 0x000fc40008011606 */
[----:B------:R-:W-:Y:S02]  /*2e30*/  UIMAD UR10, UR18, UR10, UR48 ;  /* 0x0000000a120a72a4 */ /* 0x000fe4000f8e0230 */
[----:B------:R-:W-:Y:S01]  /*2e40*/  USEL UR6, UR4, UR6, !UP3 ;  /* 0x0000000604067287 */ /* 0x000fe2000d800000 */
[----:B------:R-:W-:Y:S01]  /*2e50*/  @!UP0 UMOV UR7, UR9 ;  /* 0x0000000900078c82 */ /* 0x000fe20008000000 */
[----:B------:R-:W-:Y:S02]  /*2e60*/  UIADD3 UR9, UPT, UPT, -UR5, URZ, URZ ;  /* 0x000000ff05097290 */ /* 0x000fe4000fffe1ff */
[----:B------:R-:W-:Y:S02]  /*2e70*/  @!UP0 USHF.R.U32.HI UR7, URZ, UR15, UR7 ;  /* 0x0000000fff078299 */ /* 0x000fe40008011607 */
[----:B------:R-:W-:Y:S02]  /*2e80*/  UIADD3 UR8, UPT, UPT, -UR6, URZ, URZ ;  /* 0x000000ff06087290 */ /* 0x000fe4000fffe1ff */
[----:B------:R-:W-:-:S02]  /*2e90*/  @!UP0 USEL UR7, UR5, UR7, !UP3 ;  /* 0x0000000705078287 */ /* 0x000fc4000d800000 */
[----:B------:R-:W-:Y:S02]  /*2ea0*/  UIMAD UR8, UR39, UR8, UR4 ;  /* 0x00000008270872a4 */ /* 0x000fe4000f8e0204 */
[----:B------:R-:W-:Y:S02]  /*2eb0*/  @!UP0 UIADD3 UR6, UPT, UPT, UR6, -UR7, URZ ;  /* 0x8000000706068290 */ /* 0x000fe4000fffe0ff */
[----:B------:R-:W-:Y:S02]  /*2ec0*/  @!UP0 UIMAD UR7, UR8, UR12, UR7 ;  /* 0x0000000c080782a4 */ /* 0x000fe4000f8e0207 */
[----:B------:R-:W-:Y:S02]  /*2ed0*/  @!UP0 UIMAD UR4, UR39, UR6, UR5 ;  /* 0x00000006270482a4 */ /* 0x000fe4000f8e0205 */
[----:B------:R-:W-:Y:S02]  /*2ee0*/  UIMAD UR6, UR13, UR9, UR50 ;  /* 0x000000090d0672a4 */ /* 0x000fe4000f8e0232 */
[----:B------:R-:W-:Y:S01]  /*2ef0*/  UIMAD UR48, UR4, UR18, UR10 ;  /* 0x00000012043072a4 */ /* 0x000fe2000f8e020a */
[----:B------:R-:W-:-:S02]  /*2f00*/  @!UP0 UMOV UR5, UR7 ;  /* 0x0000000700058c82 */ /* 0x000fc40008000000 */
[----:B------:R-:W-:-:S12]  /*2f10*/  UIMAD UR50, UR5, UR13, UR6 ;  /* 0x0000000d053272a4 */ /* 0x000fd8000f8e0206 */
.L_x_38:
[----:B------:R-:W1:Y:S02]  /*2f20*/  LDCU UR4, c[0x0][0xc30] ;  /* 0x00018600ff0477ac */ /* 0x000e640008000800 */
[----:B-1----:R-:W-:-:S09]  /*2f30*/  UISETP.NE.AND UP0, UPT, UR4, 0x1, UPT ;  /* 0x000000010400788c */ /* 0x002fd2000bf05270 */
[----:B------:R-:W-:Y:S05]  /*2f40*/  BRA.U UP0, `(.L_x_39) ;  /* 0x0000000100447547 */ /* 0x000fea000b800000 */
[----:B------:R-:W1:Y:S01]  /*2f50*/  LDCU.128 UR8, c[0x0][0xc10] ;  /* 0x00018200ff0877ac */ /* 0x000e620008000c00 */
[----:B------:R-:W2:Y:S01]  /*2f60*/  LDCU UR12, c[0x0][0xc0c] ;  /* 0x00018180ff0c77ac */ /* 0x000ea20008000800 */
[----:B------:R-:W3:Y:S01]  /*2f70*/  LDCU UR13, c[0x0][0xc20] ;  /* 0x00018400ff0d77ac */ /* 0x000ee20008000800 */
[----:B-1----:R-:W-:Y:S02]  /*2f80*/  UIMAD.WIDE.U32 UR6, UR50, UR8, URZ ;  /* 0x00000008320672a5 */ /* 0x002fe4000f8e00ff */
[----:B------:R-:W-:Y:S02]  /*2f90*/  UIMAD.WIDE.U32 UR4, UR48, UR11, URZ ;  /* 0x0000000b300472a5 */ /* 0x000fe4000f8e00ff */
[----:B--2---:R-:W-:Y:S02]  /*2fa0*/  UISETP.NE.AND UP2, UPT, UR12, 0x1, UPT ;  /* 0x000000010c00788c */ /* 0x004fe4000bf45270 */
[----:B------:R-:W-:Y:S01]  /*2fb0*/  UISETP.NE.AND UP0, UPT, UR10, 0x1, UPT ;  /* 0x000000010a00788c */ /* 0x000fe2000bf05270 */
[----:B------:R-:W-:-:S02]  /*2fc0*/  UMOV UR6, UR7 ;  /* 0x0000000700067c82 */ /* 0x000fc40008000000 */
[----:B------:R-:W-:Y:S01]  /*2fd0*/  UMOV UR4, UR5 ;  /* 0x0000000500047c82 */ /* 0x000fe20008000000 */
[----:B------:R-:W-:Y:S02]  /*2fe0*/  USHF.R.U32.HI UR6, URZ, UR9, UR6 ;  /* 0x00000009ff067299 */ /* 0x000fe40008011606 */
[----:B---3--:R-:W-:Y:S02]  /*2ff0*/  USHF.R.U32.HI UR4, URZ, UR13, UR4 ;  /* 0x0000000dff047299 */ /* 0x008fe40008011604 */
[----:B------:R-:W-:Y:S02]  /*3000*/  USEL UR5, UR50, UR6, !UP2 ;  /* 0x0000000632057287 */ /* 0x000fe4000d000000 */
[----:B------:R-:W-:-:S04]  /*3010*/  USEL UR4, UR48, UR4, !UP0 ;  /* 0x0000000430047287 */ /* 0x000fc8000c000000 */
[----:B------:R-:W-:Y:S02]  /*3020*/  UIADD3 UR6, UPT, UPT, UR5, -UR4, URZ ;  /* 0x8000000405067290 */ /* 0x000fe4000fffe0ff */
[----:B------:R-:W-:Y:S02]  /*3030*/  UIADD3 UR4, UPT, UPT, -UR5, UR4, URZ ;  /* 0x0000000405047290 */ /* 0x000fe4000fffe1ff */
[----:B------:R-:W-:Y:S02]  /*3040*/  UIMAD UR48, UR6, UR10, UR48 ;  /* 0x0000000a063072a4 */ /* 0x000fe4000f8e0230 */
[----:B------:R-:W-:-:S12]  /*3050*/  UIMAD UR50, UR4, UR12, UR50 ;  /* 0x0000000c043272a4 */ /* 0x000fd8000f8e0232 */
.L_x_39:
[----:B------:R-:W-:Y:S01]  /*3060*/  R2UR UR4, R81 ;  /* 0x00000000510472ca */ /* 0x000fe200000e0000 */
[----:B------:R-:W-:Y:S01]  /*3070*/  UIADD3 UR49, UPT, UPT, UR50, UR63, URZ ;  /* 0x0000003f32317290 */ /* 0x000fe2000fffe0ff */
[----:B------:R-:W-:Y:S01]  /*3080*/  PLOP3.LUT P1, PT, PT, PT, PT, 0x80, 0x8 ;  /* 0x000000000008781c */ /* 0x000fe20003f2f070 */
[----:B------:R-:W-:Y:S01]  /*3090*/  UMOV UR36, UR42 ;  /* 0x0000002a00247c82 */ /* 0x000fe20008000000 */
[----:B------:R-:W-:-:S09]  /*30a0*/  LOP3.LUT R2, R2, 0x1, RZ, 0x3c, !PT ;  /* 0x0000000102027812 */ /* 0x000fd200078e3cff */
[----:B------:R-:W-:Y:S01]  /*30b0*/  UIADD3 UR51, UPT, UPT, UR48, UR4, URZ ;  /* 0x0000000430337290 */ /* 0x000fe2000fffe0ff */
[----:B------:R-:W-:Y:S11]  /*30c0*/  BRA.U UP1, `(.L_x_40) ;  /* 0xffffffe901a87547 */ /* 0x000ff6000b83ffff */
[----:B------:R-:W-:Y:S01]  /*30d0*/  UIADD3 UR30, UPT, UPT, UR30, 0x120, URZ ;  /* 0x000001201e1e7890 */ /* 0x000fe2000fffe0ff */
[----:B------:R-:W-:-:S03]  /*30e0*/  MOV R2, UR27 ;  /* 0x0000001b00027c02 */ /* 0x000fc60008000f00 */
[----:B------:R-:W-:Y:S01]  /*30f0*/  ULEA UR4, UR31, UR30, 0x3 ;  /* 0x0000001e1f047291 */ /* 0x000fe2000f8e18ff */
[----:B------:R-:W-:-:S08]  /*3100*/  SHF.L.U32 R2, R2, 0x1f, RZ ;  /* 0x0000001f02027819 */ /* 0x000fd000000006ff */
[----:B------:R-:W1:Y:S02]  /*3110*/  SYNCS.PHASECHK.TRANS64.TRYWAIT P0, [UR4], R2 ;  /* 0x00000002ff0075a7 */ /* 0x000e640008001104 */
[----:B-1----:R-:W-:Y:S05]  /*3120*/  @!P0 BRA `(.L_x_41) ;  /* 0x0000005800508947 */ /* 0x002fea0003800000 */
.L_x_144:
[----:B------:R-:W-:-:S04]  /*3130*/  UIADD3 UR4, UPT, UPT, UR31, 0x1, URZ ;  /* 0x000000011f047890 */ /* 0x000fc8000fffe0ff */
[----:B------:R-:W-:-:S04]  /*3140*/  UISETP.NE.AND UP0, UPT, UR4, 0x24, UPT ;  /* 0x000000240400788c */ /* 0x000fc8000bf05270 */
[----:B------:R-:W-:Y:S02]  /*3150*/  USEL UR5, URZ, 0x1, UP0 ;  /* 0x00000001ff057887 */ /* 0x000fe40008000000 */
[----:B------:R-:W-:Y:S02]  /*3160*/  USEL UR4, UR4, URZ, UP0 ;  /* 0x000000ff04047287 */ /* 0x000fe40008000000 */
[----:B------:R-:W-:Y:S02]  /*3170*/  ULOP3.LUT UR6, UR27, UR5, URZ, 0x3c, !UPT ;  /* 0x000000051b067292 */ /* 0x000fe4000f8e3cff */
[----:B------:R-:W-:-:S04]  /*3180*/  ULEA UR5, UR4, UR30, 0x3 ;  /* 0x0000001e04057291 */ /* 0x000fc8000f8e18ff */
[----:B-1----:R-:W-:-:S04]  /*3190*/  MOV R2, UR6 ;  /* 0x0000000600027c02 */ /* 0x002fc80008000f00 */
[----:B------:R-:W-:-:S04]  /*31a0*/  SHF.L.U32 R2, R2, 0x1f, RZ ;  /* 0x0000001f02027819 */ /* 0x000fc800000006ff */
[----:B------:R-:W1:Y:S02]  /*31b0*/  SYNCS.PHASECHK.TRANS64.TRYWAIT P0, [UR5], R2 ;  /* 0x00000002ff0075a7 */ /* 0x000e640008001105 */
[----:B-1----:R-:W-:Y:S05]  /*31c0*/  @!P0 BRA `(.L_x_42) ;  /* 0x0000005800408947 */ /* 0x002fea0003800000 */
.L_x_146:
        /* <DEDUP_REMOVED lines=10> */
.L_x_148:
        /* <DEDUP_REMOVED lines=10> */
.L_x_150:
        /* <DEDUP_REMOVED lines=10> */
.L_x_152:
        /* <DEDUP_REMOVED lines=10> */
.L_x_154:
        /* <DEDUP_REMOVED lines=10> */
.L_x_156:
        /* <DEDUP_REMOVED lines=10> */
.L_x_158:
        /* <DEDUP_REMOVED lines=10> */
.L_x_160:
        /* <DEDUP_REMOVED lines=10> */
.L_x_162:
        /* <DEDUP_REMOVED lines=10> */
.L_x_164:
        /* <DEDUP_REMOVED lines=10> */
.L_x_166:
        /* <DEDUP_REMOVED lines=10> */
.L_x_168:
        /* <DEDUP_REMOVED lines=10> */
.L_x_170:
        /* <DEDUP_REMOVED lines=10> */
.L_x_172:
        /* <DEDUP_REMOVED lines=10> */
.L_x_174:
        /* <DEDUP_REMOVED lines=10> */
.L_x_176:
        /* <DEDUP_REMOVED lines=10> */
.L_x_178:
        /* <DEDUP_REMOVED lines=10> */
.L_x_180:
        /* <DEDUP_REMOVED lines=10> */
.L_x_182:
        /* <DEDUP_REMOVED lines=10> */
.L_x_184:
        /* <DEDUP_REMOVED lines=10> */
.L_x_186:
        /* <DEDUP_REMOVED lines=10> */
.L_x_188:
        /* <DEDUP_REMOVED lines=10> */
.L_x_190:
        /* <DEDUP_REMOVED lines=10> */
.L_x_192:
        /* <DEDUP_REMOVED lines=10> */
.L_x_194:
        /* <DEDUP_REMOVED lines=10> */
.L_x_196:
        /* <DEDUP_REMOVED lines=10> */
.L_x_198:
        /* <DEDUP_REMOVED lines=10> */
.L_x_200:
        /* <DEDUP_REMOVED lines=10> */
.L_x_202:
        /* <DEDUP_REMOVED lines=10> */
.L_x_204:
        /* <DEDUP_REMOVED lines=10> */
.L_x_206:
        /* <DEDUP_REMOVED lines=10> */
.L_x_208:
        /* <DEDUP_REMOVED lines=10> */
.L_x_210:
        /* <DEDUP_REMOVED lines=10> */
.L_x_212:
[----:B------:R-:W-:-:S04]  /*4670*/  UIADD3 UR4, UPT, UPT, UR4, 0x1, URZ ;  /* 0x0000000104047890 */ /* 0x000fc8000fffe0ff */
[----:B------:R-:W-:-:S04]  /*4680*/  UISETP.NE.AND UP0, UPT, UR4, 0x24, UPT ;  /* 0x000000240400788c */ /* 0x000fc8000bf05270 */
[----:B------:R-:W-:Y:S02]  /*4690*/  USEL UR5, URZ, 0x1, UP0 ;  /* 0x00000001ff057887 */ /* 0x000fe40008000000 */
[----:B------:R-:W-:Y:S02]  /*46a0*/  USEL UR4, UR4, URZ, UP0 ;  /* 0x000000ff04047287 */ /* 0x000fe40008000000 */
[----:B------:R-:W-:Y:S02]  /*46b0*/  ULOP3.LUT UR5, UR6, UR5, URZ, 0x3c, !UPT ;  /* 0x0000000506057292 */ /* 0x000fe4000f8e3cff */
[----:B------:R-:W-:-:S04]  /*46c0*/  ULEA UR4, UR4, UR30, 0x3 ;  /* 0x0000001e04047291 */ /* 0x000fc8000f8e18ff */
[----:B-1----:R-:W-:Y:S02]  /*46d0*/  IMAD.U32 R2, RZ, RZ, UR5 ;  /* 0x00000005ff027e24 */ /* 0x002fe4000f8e00ff */
[----:B------:R-:W-:-:S03]  /*46e0*/  MOV R0, UR4 ;  /* 0x0000000400007c02 */ /* 0x000fc60008000f00 */
[----:B------:R-:W-:-:S07]  /*46f0*/  SHF.L.U32 R2, R2, 0x1f, RZ ;  /* 0x0000001f02027819 */ /* 0x000fce00000006ff */
.L_x_76:
[----:B-1----:R1:W2:Y:S02]  /*4700*/  SYNCS.PHASECHK.TRANS64.TRYWAIT P0, [R0+URZ], R2 ;  /* 0x00000002000075a7 */ /* 0x0022a400080011ff */
[----:B--2---:R-:W-:Y:S05]  /*4710*/  @!P0 NANOSLEEP.SYNCS 0x989680 ;  /* 0x009896800000895d */ /* 0x004fea0003900000 */
[----:B------:R-:W2:Y:S02]  /*4720*/  @!P0 SYNCS.PHASECHK.TRANS64 P0, [R0+URZ], R2 ;  /* 0x00000002000085a7 */ /* 0x000ea400080010ff */
[----:B--2---:R-:W-:Y:S05]  /*4730*/  @P0 EXIT ;  /* 0x000000000000094d */ /* 0x004fea0003800000 */
[----:B------:R-:W-:Y:S05]  /*4740*/  BRA `(.L_x_76) ;  /* 0xfffffffc00ec7947 */ /* 0x000fea000383ffff */
.L_x_22:
[----:B------:R-:W2:Y:S02]  /*4750*/  S2UR UR4, SR_CgaCtaId ;  /* 0x00000000000479c3 */ /* 0x000ea40000008800 */
[----:B--2---:R-:W-:-:S04]  /*4760*/  UISETP.NE.AND UP0, UPT, UR4, URZ, UPT ;  /* 0x000000ff0400728c */ /* 0x004fc8000bf05270 */
[----:B------:R-:W-:-:S09]  /*4770*/  UISETP.NE.OR UP0, UPT, UR18, 0x1, UP0 ;  /* 0x000000011200788c */ /* 0x000fd20008705670 */
[----:B------:R-:W-:Y:S05]  /*4780*/  BRA.U UP0, `(.L_x_77) ;  /* 0x0000000100b47547 */ /* 0x000fea000b800000 */
[----:B------:R-:W2:Y:S01]  /*4790*/  S2UR UR5, SR_CgaCtaId ;  /* 0x00000000000579c3 */ /* 0x000ea20000008800 */
[----:B------:R-:W-:Y:S01]  /*47a0*/  UMOV UR4, 0x400 ;  /* 0x0000040000047882 */ /* 0x000fe20000000000 */
[----:B------:R-:W-:Y:S01]  /*47b0*/  HFMA2 R2, -RZ, RZ, 0, 5.9604644775390625e-08 ;  /* 0x00000001ff027431 */ /* 0x000fe200000001ff */
[----:B------:R-:W-:Y:S01]  /*47c0*/  ISETP.GE.U32.AND P0, PT, R3, 0x2, PT ;  /* 0x000000020300780c */ /* 0x000fe20003f06070 */
[----:B------:R-:W-:Y:S01]  /*47d0*/  IMAD.MOV.U32 R8, RZ, RZ, RZ ;  /* 0x000000ffff087224 */ /* 0x000fe200078e00ff */
[----:B--2---:R-:W-:-:S04]  /*47e0*/  ULEA UR4, UR5, UR4, 0x18 ;  /* 0x0000000405047291 */ /* 0x004fc8000f8ec0ff */
[----:B------:R-:W-:Y:S02]  /*47f0*/  UIADD3 UR5, UPT, UPT, UR4, 0x268, URZ ;  /* 0x0000026804057890 */ /* 0x000fe4000fffe0ff */
[----:B------:R-:W-:Y:S02]  /*4800*/  UIADD3 UR8, UPT, UPT, UR4, 0x260, URZ ;  /* 0x0000026004087890 */ /* 0x000fe4000fffe0ff */
[----:B------:R-:W-:-:S12]  /*4810*/  UPRMT UR5, URZ, 0x654, UR5 ;  /* 0x00000654ff057896 */ /* 0x000fd80008000005 */
.L_x_80:
[----:B------:R-:W-:Y:S01]  /*4820*/  SHF.L.U32 R6, R2, 0x1f, RZ ;  /* 0x0000001f02067819 */ /* 0x000fe200000006ff */
[----:B------:R-:W-:Y:S02]  /*4830*/  IMAD.U32 R4, RZ, RZ, UR8 ;  /* 0x00000008ff047e24 */ /* 0x000fe4000f8e00ff */
[----:B------:R-:W-:Y:S01]  /*4840*/  @!P0 IMAD.MOV.U32 R5, RZ, RZ, 0x10 ;  /* 0x00000010ff058424 */ /* 0x000fe200078e00ff */
[----:B------:R-:W2:Y:S02]  /*4850*/  SYNCS.PHASECHK.TRANS64.TRYWAIT P1, [UR4+0x268], R6 ;  /* 0x00026806ff0075a7 */ /* 0x000ea40008021104 */
[----:B------:R-:W-:-:S04]  /*4860*/  PRMT R4, R3, 0x654, R4 ;  /* 0x0000065403047816 */ /* 0x000fc80000000004 */
[----:B------:R-:W-:Y:S01]  /*4870*/  SEL R0, R4, R0, !P0 ;  /* 0x0000000004007207 */ /* 0x000fe20004000000 */
[----:B--2---:R-:W-:Y:S06]  /*4880*/  @!P1 BRA `(.L_x_78) ;  /* 0x0000004c00c09947 */ /* 0x004fec0003800000 */
.L_x_214:
[----:B------:R-:W-:Y:S01]  /*4890*/  UIADD3 UR6, UPT, UPT, UR4, 0x2a0, URZ ;  /* 0x000002a004067890 */ /* 0x000fe2000fffe0ff */
[----:B------:R3:W-:Y:S01]  /*48a0*/  @!P0 SYNCS.ARRIVE.TRANS64.RED RZ, [R0+URZ], R5 ;  /* 0x0000000500ff89a7 */ /* 0x0007e200080004ff */
[----:B------:R-:W-:Y:S01]  /*48b0*/  UIADD3 UR7, UPT, UPT, UR4, 0x260, URZ ;  /* 0x0000026004077890 */ /* 0x000fe2000fffe0ff */
[----:B------:R-:W-:-:S08]  /*48c0*/  LOP3.LUT R2, R2, 0x1, RZ, 0x3c, !PT ;  /* 0x0000000102027812 */ /* 0x000fd000078e3cff */
[----:B------:R-:W-:Y:S06]  /*48d0*/  UGETNEXTWORKID.BROADCAST [UR6], [UR7] ;  /* 0x00000000060073ca */ /* 0x000fec0008000100 */
[----:B---3--:R-:W-:-:S04]  /*48e0*/  SHF.L.U32 R5, R8, 0x1f, RZ ;  /* 0x0000001f08057819 */ /* 0x008fc800000006ff */
[----:B------:R-:W3:Y:S02]  /*48f0*/  SYNCS.PHASECHK.TRANS64.TRYWAIT P1, [UR4+0x260], R5 ;  /* 0x00026005ff0075a7 */ /* 0x000ee40008021104 */
[----:B---3--:R-:W-:Y:S05]  /*4900*/  @!P1 BRA `(.L_x_79) ;  /* 0x0000004c00b89947 */ /* 0x008fea0003800000 */
.L_x_216:
[----:B--2---:R-:W2:Y:S01]  /*4910*/  LDS.128 R4, [UR4+0x2a0] ;  /* 0x0002a004ff047984 */ /* 0x004ea20008000c00 */
[----:B------:R-:W-:Y:S01]  /*4920*/  LOP3.LUT R8, R8, 0x1, RZ, 0x3c, !PT ;  /* 0x0000000108087812 */ /* 0x000fe200078e3cff */
[----:B------:R-:W-:Y:S01]  /*4930*/  @!PT LDS RZ, [RZ] ;  /* 0x00000000fffff984 */ /* 0x000fe20000000800 */
[----:B------:R-:W-:Y:S01]  /*4940*/  @!PT LDS RZ, [RZ] ;  /* 0x00000000fffff984 */ /* 0x000fe20000000800 */
[----:B------:R-:W-:Y:S01]  /*4950*/  @!PT LDS RZ, [RZ] ;  /* 0x00000000fffff984 */ /* 0x000fe20000000800 */
[----:B------:R-:W-:Y:S01]  /*4960*/  @!PT LDS RZ, [RZ] ;  /* 0x00000000fffff984 */ /* 0x000fe20000000800 */
[----:B------:R3:W-:Y:S06]  /*4970*/  MEMBAR.ALL.CTA ;  /* 0x0000000000007992 */ /* 0x0007ec0000008000 */
[----:B---3--:R-:W3:Y:S02]  /*4980*/  FENCE.VIEW.ASYNC.S ;  /* 0x00000000000073c6 */ /* 0x008ee40000000000 */
[----:B---3--:R-:W-:Y:S01]  /*4990*/  SYNCS.ARRIVE.TRANS64.RED.A1T0 RZ, [UR5], RZ ;  /* 0x000000ffffff79a7 */ /* 0x008fe20008100405 */
[----:B--2---:R-:W-:-:S13]  /*49a0*/  LOP3.LUT P1, RZ, R6, 0x1, RZ, 0xc0, !PT ;  /* 0x0000000106ff7812 */ /* 0x004fda000782c0ff */
[----:B------:R-:W-:Y:S05]  /*49b0*/  @P1 BRA `(.L_x_80) ;  /* 0xfffffffc00981947 */ /* 0x000fea000383ffff */
[----:B------:R-:W-:-:S04]  /*49c0*/  SHF.L.U32 R0, R2, 0x1f, RZ ;  /* 0x0000001f02007819 */ /* 0x000fc800000006ff */
[----:B------:R-:W2:Y:S02]  /*49d0*/  SYNCS.PHASECHK.TRANS64 P0, [UR4+0x268], R0 ;  /* 0x00026800ff0075a7 */ /* 0x000ea40008001004 */
[----:B-12---:R-:W-:Y:S05]  /*49e0*/  @P0 EXIT ;  /* 0x000000000000094d */ /* 0x006fea0003800000 */
[----:B------:R-:W-:-:S07]  /*49f0*/  MOV R0, UR4 ;  /* 0x0000000400007c02 */ /* 0x000fce0008000f00 */
.L_x_81:
[----:B-1----:R-:W-:-:S04]  /*4a00*/  SHF.L.U32 R3, R2, 0x1f, RZ ;  /* 0x0000001f02037819 */ /* 0x002fc800000006ff */
[----:B------:R1:W2:Y:S03]  /*4a10*/  SYNCS.PHASECHK.TRANS64.TRYWAIT P0, [R0+URZ+0x268], R3 ;  /* 0x00026803000075a7 */ /* 0x0002a600080011ff */
[----:B--2---:R-:W-:Y:S05]  /*4a20*/  @!P0 NANOSLEEP.SYNCS 0x989680 ;  /* 0x009896800000895d */ /* 0x004fea0003900000 */
[----:B------:R-:W2:Y:S02]  /*4a30*/  @!P0 SYNCS.PHASECHK.TRANS64 P0, [R0+URZ+0x268], R3 ;  /* 0x00026803000085a7 */ /* 0x000ea400080010ff */
[----:B--2---:R-:W-:Y:S05]  /*4a40*/  @P0 EXIT ;  /* 0x000000000000094d */ /* 0x004fea0003800000 */
[----:B------:R-:W-:Y:S05]  /*4a50*/  BRA `(.L_x_81) ;  /* 0xfffffffc00e87947 */ /* 0x000fea000383ffff */
.L_x_77:
[----:B------:R-:W-:Y:S05]  /*4a60*/  BRA.U UP4, `(.L_x_82) ;  /* 0x0000001104687547 */ /* 0x000fea000b800000 */
[----:B------:R-:W2:Y:S01]  /*4a70*/  S2UR UR4, SR_CgaCtaId ;  /* 0x00000000000479c3 */ /* 0x000ea20000008800 */
[----:B------:R-:W-:Y:S01]  /*4a80*/  UMOV UR5, 0x40 ;  /* 0x0000004000057882 */ /* 0x000fe20000000000 */
[----:B------:R-:W-:Y:S01]  /*4a90*/  NOP ;  /* 0x0000000000007918 */ /* 0x000fe20000000000 */
[----:B------:R-:W-:Y:S01]  /*4aa0*/  UMOV UR6, 0x400 ;  /* 0x0000040000067882 */ /* 0x000fe20000000000 */
[----:B--2---:R-:W-:Y:S02]  /*4ab0*/  ULEA UR5, UR4, UR5, 0x18 ;  /* 0x0000000504057291 */ /* 0x004fe4000f8ec0ff */
[----:B------:R-:W-:-:S07]  /*4ac0*/  ULEA UR6, UR4, UR6, 0x18 ;  /* 0x0000000604067291 */ /* 0x000fce000f8ec0ff */
[----:B------:R-:W2:Y:S02]  /*4ad0*/  LDS.U8 R3, [UR5+0x1c] ;  /* 0x00001c05ff037984 */ /* 0x000ea40008000000 */
[----:B--2---:R-:W-:-:S13]  /*4ae0*/  ISETP.NE.AND P0, PT, R3, RZ, PT ;  /* 0x000000ff0300720c */ /* 0x004fda0003f05270 */
[----:B------:R-:W-:Y:S05]  /*4af0*/  @P0 BRA `(.L_x_83) ;  /* 0x0000000400080947 */ /* 0x000fea0003800000 */
[----:B------:R-:W-:Y:S02]  /*4b00*/  UISETP.NE.U32.AND UP1, UPT, UR31, 0x1, UPT ;  /* 0x000000011f00788c */ /* 0x000fe4000bf25070 */
[----:B------:R-:W-:-:S07]  /*4b10*/  UIADD3 UR7, UPT, UPT, UR5, 0x8, URZ ;  /* 0x0000000805077890 */ /* 0x000fce000fffe0ff */
[----:B------:R-:W-:Y:S05]  /*4b20*/  BRA.U !UP1, `(.L_x_84) ;  /* 0x00000001099c7547 */ /* 0x000fea000b800000 */
[----:B------:R-:W-:Y:S01]  /*4b30*/  ELECT P0, URZ, PT ;  /* 0x0000000000ff782f */ /* 0x000fe20003800000 */
[----:B------:R-:W-:-:S12]  /*4b40*/  BSSY B0, `(.L_x_84) ;  /* 0x0000025000007945 */ /* 0x000fd80003800000 */
[----:B------:R-:W-:Y:S05]  /*4b50*/  @!P0 BRA `(.L_x_85) ;  /* 0x00000000008c8947 */ /* 0x000fea0003800000 */
[----:B------:R-:W-:-:S05]  /*4b60*/  UMOV UR4, 0x10 ;  /* 0x0000001000047882 */ /* 0x000fca0000000000 */
[----:B------:R-:W-:Y:S04]  /*4b70*/  DEPBAR.LE SB2, 0x36 ;  /* 0x0000ad800000791a */ /* 0x000fe80000000000 */
[----:B------:R-:W2:Y:S02]  /*4b80*/  UTCATOMSWS.2CTA.FIND_AND_SET.ALIGN UP0, UR4, UR4 ;  /* 0x00000004000475e3 */ /* 0x000ea40008200800 */
[----:B--2---:R-:W-:Y:S01]  /*4b90*/  MOV R10, UR4 ;  /* 0x00000004000a7c02 */ /* 0x004fe20008000f00 */
[----:B------:R-:W-:Y:S06]  /*4ba0*/  BRA.U UP0, `(.L_x_86) ;  /* 0x0000000100187547 */ /* 0x000fec000b800000 */
.L_x_87:
[----:B------:R-:W-:Y:S05]  /*4bb0*/  NANOSLEEP 0x64 ;  /* 0x000000640000795d */ /* 0x000fea0003800000 */
[----:B------:R-:W-:-:S05]  /*4bc0*/  UMOV UR4, 0x10 ;  /* 0x0000001000047882 */ /* 0x000fca0000000000 */
[----:B------:R-:W-:Y:S04]  /*4bd0*/  DEPBAR.LE SB2, 0x36 ;  /* 0x0000ad800000791a */ /* 0x000fe80000000000 */
[----:B------:R-:W2:Y:S02]  /*4be0*/  UTCATOMSWS.2CTA.FIND_AND_SET.ALIGN UP0, UR4, UR4 ;  /* 0x00000004000475e3 */ /* 0x000ea40008200800 */
[----:B--2---:R-:W-:Y:S01]  /*4bf0*/  MOV R10, UR4 ;  /* 0x00000004000a7c02 */ /* 0x004fe20008000f00 */
[----:B------:R-:W-:Y:S05]  /*4c00*/  BRA.U !UP0, `(.L_x_87) ;  /* 0xfffffffd08e87547 */ /* 0x000fea000b83ffff */
.L_x_86:
[----:B------:R-:W2:Y:S01]  /*4c10*/  LDS R6, [UR5+0x10] ;  /* 0x00001005ff067984 */ /* 0x000ea20008000800 */
[----:B------:R-:W-:Y:S01]  /*4c20*/  IMAD.U32 R3, RZ, RZ, UR6 ;  /* 0x00000006ff037e24 */ /* 0x000fe2000f8e00ff */
[----:B------:R-:W-:-:S03]  /*4c30*/  MOV R4, UR30 ;  /* 0x0000001e00047c02 */ /* 0x000fc60008000f00 */
[----:B------:R-:W-:Y:S01]  /*4c40*/  VIADD R3, R3, 0x2b0 ;  /* 0x000002b003037836 */ /* 0x000fe20000000000 */
[----:B--2---:R-:W-:-:S04]  /*4c50*/  SHF.L.U32 R6, R6, 0x1f, RZ ;  /* 0x0000001f06067819 */ /* 0x004fc800000006ff */
[----:B------:R-:W2:Y:S02]  /*4c60*/  SYNCS.PHASECHK.TRANS64.TRYWAIT P0, [UR5+0x8], R6 ;  /* 0x00000806ff0075a7 */ /* 0x000ea40008001105 */
[----:B--2---:R-:W-:Y:S05]  /*4c70*/  @P0 BRA `(.L_x_88) ;  /* 0x0000000000080947 */ /* 0x004fea0003800000 */
[----:B------:R-:W2:Y:S02]  /*4c80*/  SYNCS.PHASECHK.TRANS64.TRYWAIT P0, [UR5+0x8], R6 ;  /* 0x00000806ff0075a7 */ /* 0x000ea40008001105 */
[----:B--2---:R-:W-:Y:S05]  /*4c90*/  @!P0 BRA `(.L_x_89) ;  /* 0x0000004800ec8947 */ /* 0x004fea0003800000 */
.L_x_88:
[----:B------:R-:W-:Y:S01]  /*4ca0*/  PRMT R4, R4, 0x654, R3 ;  /* 0x0000065404047816 */ /* 0x000fe20000000003 */
[----:B------:R-:W-:Y:S01]  /*4cb0*/  HFMA2 R3, -RZ, RZ, 0, 5.9604644775390625e-08 ;  /* 0x00000001ff037431 */ /* 0x000fe200000001ff */
[----:B------:R-:W-:Y:S01]  /*4cc0*/  UPRMT UR4, UR30, 0x654, UR7 ;  /* 0x000006541e047896 */ /* 0x000fe20008000007 */
[----:B------:R-:W-:Y:S02]  /*4cd0*/  IMAD.MOV.U32 R8, RZ, RZ, 0xffff ;  /* 0x0000ffffff087424 */ /* 0x000fe400078e00ff */
[----:B--2---:R-:W-:Y:S02]  /*4ce0*/  IMAD.MOV.U32 R6, RZ, RZ, 0x4 ;  /* 0x00000004ff067424 */ /* 0x004fe400078e00ff */
[----:B------:R-:W-:Y:S01]  /*4cf0*/  IMAD.SHL.U32 R9, R10, 0x20, RZ ;  /* 0x000000200a097824 */ /* 0x000fe200078e00ff */
[----:B------:R-:W-:Y:S02]  /*4d00*/  MOV R5, UR4 ;  /* 0x0000000400057c02 */ /* 0x000fe40008000f00 */
[-C--:B------:R-:W-:Y:S01]  /*4d10*/  SHF.L.U32 R8, R8, R10.reuse, RZ ;  /* 0x0000000a08087219 */ /* 0x080fe200000006ff */
[----:B------:R2:W-:Y:S01]  /*4d20*/  SYNCS.ARRIVE.TRANS64.RED RZ, [UR4], R6 ;  /* 0x00000006ffff79a7 */ /* 0x0005e20008000404 */
[----:B------:R-:W-:Y:S01]  /*4d30*/  SHF.L.U32 R7, R3, R10, RZ ;  /* 0x0000000a03077219 */ /* 0x000fe200000006ff */
[----:B------:R2:W-:Y:S04]  /*4d40*/  STS [UR6+0x2b0], R9 ;  /* 0x0002b009ff007988 */ /* 0x0005e80008000806 */
[----:B------:R2:W-:Y:S04]  /*4d50*/  STAS [R4.64], R10 ;  /* 0x0000000a04007dbd */ /* 0x0005e8000c0008ff */
[----:B------:R2:W-:Y:S04]  /*4d60*/  ATOMS.OR RZ, [UR5+0x14], R8 ;  /* 0x00001408ffff798c */ /* 0x0005e8000b000005 */
[----:B------:R2:W-:Y:S04]  /*4d70*/  ATOMS.OR RZ, [UR5+0x18], R7 ;  /* 0x00001807ffff798c */ /* 0x0005e8000b000005 */
[----:B------:R2:W-:Y:S02]  /*4d80*/  ATOMS.XOR RZ, [UR5+0x10], R3 ;  /* 0x00001003ffff798c */ /* 0x0005e4000b800005 */
.L_x_85:
[----:B-1----:R-:W-:Y:S05]  /*4d90*/  BSYNC B0 ;  /* 0x0000000000007941 */ /* 0x002fea0003800000 */
.L_x_84:
[----:B------:R-:W-:Y:S05]  /*4da0*/  BRA.U UP1, `(.L_x_90) ;  /* 0x00000001016c7547 */ /* 0x000fea000b800000 */
[----:B------:R-:W-:-:S03]  /*4db0*/  UMOV UR4, 0xffffffff ;  /* 0xffffffff00047882 */ /* 0x000fc60000000000 */
[----:B------:R-:W-:Y:S05]  /*4dc0*/  BRA.DIV UR4, `(.L_x_91) ;  /* 0x0000004a04b87947 */ /* 0x000fea000b800000 */
[----:B------:R-:W-:-:S13]  /*4dd0*/  ELECT P0, URZ, PT ;  /* 0x0000000000ff782f */ /* 0x000fda0003800000 */
.L_x_219:
[----:B------:R-:W-:Y:S05]  /*4de0*/  @!P0 BRA `(.L_x_90) ;  /* 0x00000000005c8947 */ /* 0x000fea0003800000 */
[----:B--2---:R-:W2:Y:S02]  /*4df0*/  LDS R4, [UR5+0x10] ;  /* 0x00001005ff047984 */ /* 0x004ea40008000800 */
[----:B--2---:R-:W-:-:S04]  /*4e00*/  SHF.L.U32 R4, R4, 0x1f, RZ ;  /* 0x0000001f04047819 */ /* 0x004fc800000006ff */
[----:B------:R-:W2:Y:S02]  /*4e10*/  SYNCS.PHASECHK.TRANS64.TRYWAIT P0, [UR5+0x8], R4 ;  /* 0x00000804ff0075a7 */ /* 0x000ea40008001105 */
[----:B--2---:R-:W-:Y:S05]  /*4e20*/  @P0 BRA `(.L_x_92) ;  /* 0x0000000000080947 */ /* 0x004fea0003800000 */
[----:B------:R-:W2:Y:S02]  /*4e30*/  SYNCS.PHASECHK.TRANS64.TRYWAIT P0, [UR5+0x8], R4 ;  /* 0x00000804ff0075a7 */ /* 0x000ea40008001105 */
[----:B--2---:R-:W-:Y:S05]  /*4e40*/  @!P0 BRA `(.L_x_93) ;  /* 0x0000004800bc8947 */ /* 0x004fea0003800000 */
.L_x_92:
[----:B------:R-:W3:Y:S01]  /*4e50*/  LDS R6, [UR6+0x2b0] ;  /* 0x0002b006ff067984 */ /* 0x000ee20008000800 */
[----:B--2---:R-:W-:Y:S02]  /*4e60*/  HFMA2 R3, -RZ, RZ, 0, 5.9604644775390625e-08 ;  /* 0x00000001ff037431 */ /* 0x004fe400000001ff */
[----:B------:R-:W-:Y:S01]  /*4e70*/  IMAD.MOV.U32 R4, RZ, RZ, 0xffff ;  /* 0x0000ffffff047424 */ /* 0x000fe200078e00ff */
[----:B------:R-:W-:Y:S01]  /*4e80*/  UPRMT UR4, UR30, 0x654, UR7 ;  /* 0x000006541e047896 */ /* 0x000fe20008000007 */
[----:B---3--:R-:W-:-:S03]  /*4e90*/  IMAD.SHL.U32 R5, R6, 0x20, RZ ;  /* 0x0000002006057824 */ /* 0x008fc600078e00ff */
[-C--:B------:R-:W-:Y:S02]  /*4ea0*/  SHF.L.U32 R4, R4, R6.reuse, RZ ;  /* 0x0000000604047219 */ /* 0x080fe400000006ff */
[----:B------:R-:W-:Y:S01]  /*4eb0*/  SHF.L.U32 R6, R3, R6, RZ ;  /* 0x0000000603067219 */ /* 0x000fe200000006ff */
[----:B------:R3:W-:Y:S04]  /*4ec0*/  STS [UR6+0x2b0], R5 ;  /* 0x0002b005ff007988 */ /* 0x0007e80008000806 */
[----:B------:R3:W-:Y:S04]  /*4ed0*/  ATOMS.OR RZ, [UR5+0x14], R4 ;  /* 0x00001404ffff798c */ /* 0x0007e8000b000005 */
[----:B------:R3:W-:Y:S01]  /*4ee0*/  ATOMS.OR RZ, [UR5+0x18], R6 ;  /* 0x00001806ffff798c */ /* 0x0007e2000b000005 */
[----:B------:R-:W-:Y:S03]  /*4ef0*/  SYNCS.ARRIVE.TRANS64.RED.A1T0 RZ, [UR4], RZ ;  /* 0x000000ffffff79a7 */ /* 0x000fe60008100404 */
[----:B------:R3:W-:Y:S01]  /*4f00*/  ATOMS.XOR RZ, [UR5+0x10], R3 ;  /* 0x00001003ffff798c */ /* 0x0007e2000b800005 */
[----:B------:R-:W-:Y:S05]  /*4f10*/  BRA `(.L_x_90) ;  /* 0x0000000000107947 */ /* 0x000fea0003800000 */
.L_x_83:
[----:B------:R-:W-:Y:S02]  /*4f20*/  MOV R3, 0xffffffff ;  /* 0xffffffff00037802 */ /* 0x000fe40000000f00 */
[----:B------:R-:W-:-:S03]  /*4f30*/  MOV R4, 0x4f60 ;  /* 0x00004f6000047802 */ /* 0x000fc60000000f00 */
[----:B------:R2:W-:Y:S04]  /*4f40*/  STS [UR6+0x2b0], R3 ;  /* 0x0002b003ff007988 */ /* 0x0005e80008000806 */
[----:B-12--5:R-:W-:Y:S05]  /*4f50*/  CALL.REL.NOINC `($__internal_1_$__cuda_sm10x_tcgen05_guardrail_trap_phase_invalid_during_alloc) ;  /* 0x0000004c00a07944 */ /* 0x026fea0003c00000 */
.L_x_90:
[----:B------:R-:W-:Y:S05]  /*4f60*/  WARPSYNC.ALL ;  /* 0x0000000000007948 */ /* 0x000fea0003800000 */
[----:B------:R-:W4:Y:S01]  /*4f70*/  S2UR UR17, SR_CgaCtaId ;  /* 0x00000000001179c3 */ /* 0x000f220000008800 */
[----:B------:R-:W-:Y:S01]  /*4f80*/  UMOV UR4, 0x400 ;  /* 0x0000040000047882 */ /* 0x000fe20000000000 */
[----:B------:R-:W-:-:S06]  /*4f90*/  NOP ;  /* 0x0000000000007918 */ /* 0x000fcc0000000000 */
[----:B------:R-:W-:Y:S06]  /*4fa0*/  BAR.ARV 0x6, 0xa0 ;  /* 0x0182800000007b1d */ /* 0x000fec0000002000 */
[----:B------:R-:W1:Y:S01]  /*4fb0*/  LDCU.64 UR6, c[0x0][0x388] ;  /* 0x00007100ff0677ac */ /* 0x000e620008000a00 */
[----:B------:R-:W-:Y:S01]  /*4fc0*/  LOP3.LUT R2, R2, 0xffff, RZ, 0xc0, !PT ;  /* 0x0000ffff02027812 */ /* 0x000fe200078ec0ff */
[----:B--2---:R-:W-:Y:S01]  /*4fd0*/  IMAD.MOV.U32 R8, RZ, RZ, 0x1 ;  /* 0x00000001ff087424 */ /* 0x004fe200078e00ff */
[----:B------:R-:W-:Y:S01]  /*4fe0*/  LOP3.LUT R0, R0, 0xffff, RZ, 0xc0, !PT ;  /* 0x0000ffff00007812 */ /* 0x000fe200078ec0ff */
[----:B------:R-:W2:Y:S01]  /*4ff0*/  LDCU.64 UR8, c[0x0][0x390] ;  /* 0x00007200ff0877ac */ /* 0x000ea20008000a00 */
[----:B------:R-:W-:Y:S01]  /*5000*/  R2UR UR18, R2 ;  /* 0x00000000021272ca */ /* 0x000fe200000e0000 */
[----:B------:R-:W-:Y:S01]  /*5010*/  IMAD.MOV.U32 R2, RZ, RZ, RZ ;  /* 0x000000ffff027224 */ /* 0x000fe200078e00ff */
[----:B------:R-:W-:Y:S01]  /*5020*/  R2UR UR28, R0 ;  /* 0x00000000001c72ca */ /* 0x000fe200000e0000 */
[----:B------:R-:W-:Y:S01]  /*5030*/  IMAD.MOV.U32 R0, RZ, RZ, RZ ;  /* 0x000000ffff007224 */ /* 0x000fe200078e00ff */
[----:B------:R-:W-:Y:S01]  /*5040*/  UMOV UR21, URZ ;  /* 0x000000ff00157c82 */ /* 0x000fe20008000000 */
[----:B----4-:R-:W-:-:S02]  /*5050*/  ULEA UR17, UR17, UR4, 0x18 ;  /* 0x0000000411117291 */ /* 0x010fc4000f8ec0ff */
[----:B------:R-:W-:Y:S02]  /*5060*/  UISETP.NE.AND UP3, UPT, UR31, URZ, UPT ;  /* 0x000000ff1f00728c */ /* 0x000fe4000bf65270 */
[----:B------:R-:W-:Y:S01]  /*5070*/  UIADD3 UR23, UPT, UPT, UR17, 0x268, URZ ;  /* 0x0000026811177890 */ /* 0x000fe2000fffe0ff */
[----:B------:R-:W-:Y:S01]  /*5080*/  UMOV UR16, URZ ;  /* 0x000000ff00107c82 */ /* 0x000fe20008000000 */
[----:B------:R-:W-:Y:S01]  /*5090*/  UMOV UR26, 0x0 ;  /* 0x00000000001a7882 */ /* 0x000fe20000000000 */
[----:B-1----:R-:W-:Y:S02]  /*50a0*/  UIADD3 UR4, UPT, UPT, UR6, 0x3f, URZ ;  /* 0x0000003f06047890 */ /* 0x002fe4000fffe0ff */
[----:B---3--:R-:W1:Y:S01]  /*50b0*/  LDS R3, [UR17+0x2b0] ;  /* 0x0002b011ff037984 */ /* 0x008e620008000800 */
[----:B------:R-:W-:Y:S02]  /*50c0*/  UPRMT UR23, URZ, 0x654, UR23 ;  /* 0x00000654ff177896 */ /* 0x000fe40008000017 */
[----:B------:R-:W-:Y:S01]  /*50d0*/  USHF.R.S32.HI UR5, URZ, 0x1f, UR4 ;  /* 0x0000001fff057899 */ /* 0x000fe20008011404 */
[----:B------:R-:W-:Y:S01]  /*50e0*/  UMOV UR27, 0x8100010 ;  /* 0x08100010001b7882 */ /* 0x000fe20000000000 */
[----:B------:R-:W-:-:S02]  /*50f0*/  UMOV UR24, 0x0 ;  /* 0x0000000000187882 */ /* 0x000fc40000000000 */
[----:B------:R-:W-:Y:S02]  /*5100*/  ULEA.HI UR4, UR5, UR4, URZ, 0x6 ;  /* 0x0000000405047291 */ /* 0x000fe4000f8f30ff */
[----:B------:R-:W-:Y:S02]  /*5110*/  UIADD3 UR5, UPT, UPT, UR17, 0x2600, URZ ;  /* 0x0000260011057890 */ /* 0x000fe4000fffe0ff */
[----:B------:R-:W-:Y:S02]  /*5120*/  USHF.R.S32.HI UR4, URZ, 0x6, UR4 ;  /* 0x00000006ff047899 */ /* 0x000fe40008011404 */
[----:B------:R-:W-:Y:S02]  /*5130*/  USHF.R.U32.HI UR5, URZ, 0x4, UR5 ;  /* 0x00000004ff057899 */ /* 0x000fe40008011605 */
[----:B------:R-:W-:Y:S02]  /*5140*/  UIMAD UR4, UR4, UR7, URZ ;  /* 0x00000007040472a4 */ /* 0x000fe4000f8e02ff */
[----:B------:R-:W-:-:S02]  /*5150*/  ULOP3.LUT UR5, UR5, 0x3fff, URZ, 0xc0, !UPT ;  /* 0x00003fff05057892 */ /* 0x000fc4000f8ec0ff */
[----:B--2---:R-:W-:Y:S02]  /*5160*/  UIMAD UR4, UR4, UR8, URZ ;  /* 0x00000008040472a4 */ /* 0x004fe4000f8e02ff */
[----:B------:R-:W-:Y:S02]  /*5170*/  ULOP3.LUT UR19, UR5, 0x10000, URZ, 0xfc, !UPT ;  /* 0x0001000005137892 */ /* 0x000fe4000f8efcff */
[----:B------:R-:W-:Y:S02]  /*5180*/  UIMAD UR6, UR4, UR9, URZ ;  /* 0x00000009040672a4 */ /* 0x000fe4000f8e02ff */
[----:B------:R-:W-:Y:S02]  /*5190*/  UIADD3 UR4, UPT, UPT, UR17, 0x26600, URZ ;  /* 0x0002660011047890 */ /* 0x000fe4000fffe0ff */
[----:B------:R-:W-:Y:S02]  /*51a0*/  UIADD3 UR29, UPT, UPT, UR6, -0x1, URZ ;  /* 0xffffffff061d7890 */ /* 0x000fe4000fffe0ff */
[----:B------:R-:W-:-:S02]  /*51b0*/  USHF.R.U32.HI UR4, URZ, 0x4, UR4 ;  /* 0x00000004ff047899 */ /* 0x000fc40008011604 */
[----:B------:R-:W-:Y:S02]  /*51c0*/  UISETP.GE.AND UP4, UPT, UR6, 0x1, UPT ;  /* 0x000000010600788c */ /* 0x000fe4000bf86270 */
[----:B------:R-:W-:Y:S01]  /*51d0*/  ULOP3.LUT UR4, UR4, 0x3fff, URZ, 0xc0, !UPT ;  /* 0x00003fff04047892 */ /* 0x000fe2000f8ec0ff */
[----:B------:R-:W-:-:S03]  /*51e0*/  UMOV UR25, 0x8100010 ;  /* 0x0810001000197882 */ /* 0x000fc60000000000 */
[----:B------:R-:W-:Y:S01]  /*51f0*/  ULOP3.LUT UR20, UR4, 0x10000, URZ, 0xfc, !UPT ;  /* 0x0001000004147892 */ /* 0x000fe2000f8efcff */
[C---:B-1----:R-:W-:Y:S01]  /*5200*/  VIADD R5, R3.reuse, 0x20 ;  /* 0x0000002003057836 */ /* 0x042fe20000000000 */
[----:B------:R-:W-:-:S04]  /*5210*/  LOP3.LUT R4, R3, 0xffff, RZ, 0xc0, !PT ;  /* 0x0000ffff03047812 */ /* 0x000fc800078ec0ff */
[----:B------:R-:W-:-:S05]  /*5220*/  LOP3.LUT R5, R5, 0xffff, RZ, 0xc0, !PT ;  /* 0x0000ffff05057812 */ /* 0x000fca00078ec0ff */
[----:B------:R1:W-:Y:S02]  /*5230*/  STL.64 [R1], R4 ;  /* 0x0000000401007387 */ /* 0x0003e40000100a00 */
.L_x_102:
[----:B-1----:R-:W-:-:S04]  /*5240*/  SHF.L.U32 R5, R2, 0x1f, RZ ;  /* 0x0000001f02057819 */ /* 0x002fc800000006ff */
[----:B------:R-:W1:Y:S02]  /*5250*/  SYNCS.PHASECHK.TRANS64.TRYWAIT P0, [UR17+0x260], R5 ;  /* 0x00026005ff0075a7 */ /* 0x000e640008001111 */
[----:B-1-34-:R-:W-:Y:S05]  /*5260*/  @!P0 BRA `(.L_x_94) ;  /* 0x0000004400cc8947 */ /* 0x01afea0003800000 */
.L_x_221:
[----:B-1----:R-:W1:Y:S01]  /*5270*/  LDS.128 R4, [UR17+0x2a0] ;  /* 0x0002a011ff047984 */ /* 0x002e620008000c00 */
[----:B------:R-:W-:Y:S01]  /*5280*/  ULEA UR22, UR21, UR17, 0x3 ;  /* 0x0000001115167291 */ /* 0x000fe2000f8e18ff */
[----:B------:R-:W-:Y:S01]  /*5290*/  @!PT LDS RZ, [RZ] ;  /* 0x00000000fffff984 */ /* 0x000fe20000000800 */
[----:B------:R-:W-:Y:S01]  /*52a0*/  @!PT LDS RZ, [RZ] ;  /* 0x00000000fffff984 */ /* 0x000fe20000000800 */
[----:B------:R-:W-:Y:S01]  /*52b0*/  @!PT LDS RZ, [RZ] ;  /* 0x00000000fffff984 */ /* 0x000fe20000000800 */
[----:B------:R-:W-:Y:S01]  /*52c0*/  @!PT LDS RZ, [RZ] ;  /* 0x00000000fffff984 */ /* 0x000fe20000000800 */
[----:B------:R2:W-:Y:S06]  /*52d0*/  MEMBAR.ALL.CTA ;  /* 0x0000000000007992 */ /* 0x0005ec0000008000 */
[----:B--2---:R-:W2:Y:S02]  /*52e0*/  FENCE.VIEW.ASYNC.S ;  /* 0x00000000000073c6 */ /* 0x004ea40000000000 */
[----:B--2---:R-:W-:Y:S01]  /*52f0*/  SYNCS.ARRIVE.TRANS64.RED.A1T0 RZ, [UR23], RZ ;  /* 0x000000ffffff79a7 */ /* 0x004fe20008100417 */
[----:B-1----:R-:W-:Y:S01]  /*5300*/  LOP3.LUT P2, RZ, R6, 0x1, RZ, 0xc0, !PT ;  /* 0x0000000106ff7812 */ /* 0x002fe2000784c0ff */
[----:B------:R-:W-:-:S12]  /*5310*/  BRA.U UP3, `(.L_x_95) ;  /* 0x00000001030c7547 */ /* 0x000fd8000b800000 */
[----:B------:R-:W-:-:S04]  /*5320*/  SHF.L.U32 R5, R8, 0x1f, RZ ;  /* 0x0000001f08057819 */ /* 0x000fc800000006ff */
[----:B------:R-:W1:Y:S02]  /*5330*/  SYNCS.PHASECHK.TRANS64.TRYWAIT P0, [UR22+0x280], R5 ;  /* 0x00028005ff0075a7 */ /* 0x000e640008001116 */
[----:B-1----:R-:W-:Y:S05]  /*5340*/  @!P0 BRA `(.L_x_96) ;  /* 0x0000004400ac8947 */ /* 0x002fea0003800000 */
.L_x_95:
[----:B------:R-:W-:Y:S05]  /*5350*/  BRA.U UP3, `(.L_x_97) ;  /* 0x0000000103d47547 */ /* 0x000fea000b800000 */
[----:B------:R-:W-:Y:S05]  /*5360*/  BRA.U !UP4, `(.L_x_98) ;  /* 0x000000010cc47547 */ /* 0x000fea000b800000 */
[----:B------:R-:W-:Y:S01]  /*5370*/  ULEA UR4, UR21, UR43, 0x2 ;  /* 0x0000002b15047291 */ /* 0x000fe2000f8e10ff */
[----:B-1----:R-:W-:-:S08]  /*5380*/  SHF.L.U32 R4, R0, 0x1f, RZ ;  /* 0x0000001f00047819 */ /* 0x002fd000000006ff */
[----:B------:R-:W5:Y:S01]  /*5390*/  LDL R5, [UR4] ;  /* 0x00000004ff057983 */ /* 0x000f620008100800 */
[----:B------:R-:W-:Y:S02]  /*53a0*/  ULEA UR4, UR16, UR17, 0x3 ;  /* 0x0000001110047291 */ /* 0x000fe4000f8e18ff */
[----:B------:R-:W-:Y:S01]  /*53b0*/  UPLOP3.LUT UP2, UPT, UPT, UPT, UPT, 0x40, 0x4 ;  /* 0x000000000004789c */ /* 0x000fe20003f4e870 */
[----:B------:R-:W-:Y:S01]  /*53c0*/  UMOV UR15, UR29 ;  /* 0x0000001d000f7c82 */ /* 0x000fe20008000000 */
[----:B------:R-:W-:-:S05]  /*53d0*/  UMOV UR5, UR16 ;  /* 0x0000001000057c82 */ /* 0x000fca0008000000 */
[----:B------:R1:W2:Y:S04]  /*53e0*/  SYNCS.PHASECHK.TRANS64.TRYWAIT P1, [UR4], R4 ;  /* 0x00000004ff0075a7 */ /* 0x0002a80008021104 */
.L_x_101:
[----:B---3--:R-:W-:Y:S01]  /*53f0*/  ULEA UR10, UR5, UR17, 0x3 ;  /* 0x00000011050a7291 */ /* 0x008fe2000f8e18ff */
[----:B--2-4-:R-:W-:Y:S11]  /*5400*/  @P1 BRA `(.L_x_99) ;  /* 0x00000000000c1947 */ /* 0x014ff60003800000 */
[----:B------:R-:W-:Y:S04]  /*5410*/  SHF.L.U32 R6, R0, 0x1f, RZ ;  /* 0x0000001f00067819 */ /* 0x000fe800000006ff */
[----:B------:R-:W2:Y:S02]  /*5420*/  SYNCS.PHASECHK.TRANS64.TRYWAIT P0, [UR10], R6 ;  /* 0x00000006ff0075a7 */ /* 0x000ea4000800110a */
[----:B--2---:R-:W-:Y:S05]  /*5430*/  @!P0 BRA `(.L_x_100) ;  /* 0x0000004400888947 */ /* 0x004fea0003800000 */
.L_x_99:
[----:B------:R-:W-:Y:S01]  /*5440*/  UISETP.NE.AND UP0, UPT, UR15, URZ, UPT ;  /* 0x000000ff0f00728c */ /* 0x000fe2000bf05270 */
[----:B------:R-:W-:Y:S01]  /*5450*/  PLOP3.LUT P1, PT, PT, PT, PT, 0x80, 0x8 ;  /* 0x000000000008781c */ /* 0x000fe20003f2f070 */
[----:B------:R-:W-:Y:S02]  /*5460*/  UIADD3 UR4, UPT, UPT, UR5, 0x1, URZ ;  /* 0x0000000105047890 */ /* 0x000fe4000fffe0ff */
[----:B------:R-:W-:Y:S02]  /*5470*/  ULEA UR8, UR5, UR20, 0x7 ;  /* 0x0000001405087291 */ /* 0x000fe4000f8e38ff */
[----:B------:R-:W-:Y:S01]  /*5480*/  UISETP.NE.AND UP1, UPT, UR4, 0x24, UPT ;  /* 0x000000240400788c */ /* 0x000fe2000bf25270 */
[----:B------:R-:W-:Y:S01]  /*5490*/  PLOP3.LUT P0, PT, PT, PT, UP0, 0x80, 0x8 ;  /* 0x000000000008781c */ /* 0x000fe20003f0f008 */
[----:B------:R-:W-:Y:S02]  /*54a0*/  UIADD3 UR12, UPT, UPT, UR8, 0x2, URZ ;  /* 0x00000002080c7890 */ /* 0x000fe4000fffe0ff */
[----:B------:R-:W-:Y:S02]  /*54b0*/  USEL UR6, URZ, 0x1, UP1 ;  /* 0x00000001ff067887 */ /* 0x000fe40008800000 */
[----:B------:R-:W-:Y:S02]  /*54c0*/  USEL UR16, UR4, URZ, UP1 ;  /* 0x000000ff04107287 */ /* 0x000fe40008800000 */
[----:B------:R-:W-:Y:S02]  /*54d0*/  UIADD3 UR10, UPT, UPT, UR10, 0x120, URZ ;  /* 0x000001200a0a7890 */ /* 0x000fe4000fffe0ff */
[----:B------:R-:W-:Y:S01]  /*54e0*/  @UP0 ULEA UR4, UR16, UR17, 0x3 ;  /* 0x0000001110040291 */ /* 0x000fe2000f8e18ff */
[----:B------:R-:W-:Y:S01]  /*54f0*/  LOP3.LUT R0, R0, UR6, RZ, 0x3c, !PT ;  /* 0x0000000600007c12 */ /* 0x000fe2000f8e3cff */
[----:B------:R-:W-:Y:S01]  /*5500*/  UMOV UR9, 0x80004020 ;  /* 0x8000402000097882 */ /* 0x000fe20000000000 */
[----:B------:R-:W-:Y:S01]  /*5510*/  UMOV UR13, 0x80004020 ;  /* 0x80004020000d7882 */ /* 0x000fe20000000000 */
[----:B------:R-:W-:Y:S01]  /*5520*/  UMOV UR7, 0x80004020 ;  /* 0x8000402000077882 */ /* 0x000fe20000000000 */
[----:B-1----:R-:W-:Y:S04]  /*5530*/  @P0 SHF.L.U32 R4, R0, 0x1f, RZ ;  /* 0x0000001f00040819 */ /* 0x002fe800000006ff */
[----:B------:R3:W4:Y:S01]  /*5540*/  @P0 SYNCS.PHASECHK.TRANS64.TRYWAIT P1, [UR4], R4 ;  /* 0x00000004ff0005a7 */ /* 0x0007220008021104 */
[----:B------:R-:W-:Y:S11]  /*5550*/  ELECT P0, URZ, PT ;  /* 0x0000000000ff782f */ /* 0x000ff60003800000 */
[----:B------:R-:W-:Y:S02]  /*5560*/  @!UPT UIADD3 URZ, UPT, UPT, URZ, URZ, URZ ;  /* 0x000000fffffff290 */ /* 0x000fe4000fffe0ff */
[C---:B-----5:R-:W-:Y:S01]  /*5570*/  @P0 R2UR.BROADCAST UR14, R5.reuse ;  /* 0x00000000050e02ca */ /* 0x060fe200008e0000 */
[----:B------:R-:W-:Y:S01]  /*5580*/  ULEA UR4, UR5, UR19, 0x8 ;  /* 0x0000001305047291 */ /* 0x000fe2000f8e40ff */
[----:B------:R-:W-:Y:S11]  /*5590*/  ELECT P0, URZ, PT ;  /* 0x0000000000ff782f */ /* 0x000ff60003800000 */
[----:B------:R-:W-:Y:S02]  /*55a0*/  @!UPT UIADD3 URZ, UPT, UPT, URZ, URZ, URZ ;  /* 0x000000fffffff290 */ /* 0x000fe4000fffe0ff */
[----:B------:R-:W-:Y:S01]  /*55b0*/  @P0 R2UR.BROADCAST UR11, R5 ;  /* 0x00000000050b02ca */ /* 0x000fe200008e0000 */
[----:B------:R-:W-:Y:S01]  /*55c0*/  UIADD3 UR6, UPT, UPT, UR4, 0x2, URZ ;  /* 0x0000000204067890 */ /* 0x000fe2000fffe0ff */
[----:B------:R-:W-:Y:S02]  /*55d0*/  UMOV UR5, 0x80004020 ;  /* 0x8000402000057882 */ /* 0x000fe40000000000 */
[----:B------:R1:W-:Y:S01]  /*55e0*/  UTCQMMA.2CTA gdesc[UR4], gdesc[UR8], tmem[UR14], tmem[UR26], idesc[UR27], UP2 ;  /* 0x00ff1a08040075ea */ /* 0x0003e2000920030e */
[----:B------:R-:W-:Y:S08]  /*55f0*/  UPLOP3.LUT UP2, UPT, UPT, UPT, UPT, 0x80, 0x8 ;  /* 0x000000000008789c */ /* 0x000ff00003f4f070 */
[----:B------:R3:W-:Y:S01]  /*5600*/  UTCQMMA.2CTA gdesc[UR6], gdesc[UR12], tmem[UR11], tmem[UR24], idesc[UR25], UPT ;  /* 0x00ff180c060075ea */ /* 0x0007e2000ba0030b */
[----:B------:R3:W-:Y:S01]  /*5610*/  UTCBAR.2CTA.MULTICAST [UR10], URZ, UR18 ;  /* 0x000000ff0a0073e9 */ /* 0x0007e20008200812 */
[----:B-1----:R-:W-:Y:S02]  /*5620*/  UIADD3 UR4, UPT, UPT, UR15, 0x1, URZ ;  /* 0x000000010f047890 */ /* 0x002fe4000fffe0ff */
[----:B------:R-:W-:Y:S02]  /*5630*/  UIADD3 UR8, UPT, UPT, UR15, -0x1, URZ ;  /* 0xffffffff0f087890 */ /* 0x000fe4000fffe0ff */
[----:B------:R-:W-:Y:S01]  /*5640*/  UISETP.GT.U32.AND UP0, UPT, UR4, 0x1, UPT ;  /* 0x000000010400788c */ /* 0x000fe2000bf04070 */
[----:B------:R-:W-:Y:S04]  /*5650*/  UMOV UR5, UR16 ;  /* 0x0000001000057c82 */ /* 0x000fe80008000000 */
[----:B------:R-:W-:Y:S04]  /*5660*/  UMOV UR15, UR8 ;  /* 0x00000008000f7c82 */ /* 0x000fe80008000000 */
[----:B------:R-:W-:Y:S05]  /*5670*/  BRA.U UP0, `(.L_x_101) ;  /* 0xfffffffd005c7547 */ /* 0x000fea000b83ffff */
.L_x_98:
[----:B------:R-:W-:-:S09]  /*5680*/  UIADD3 UR4, UPT, UPT, UR22, 0x270, URZ ;  /* 0x0000027016047890 */ /* 0x000fd2000fffe0ff */
[----:B------:R2:W-:Y:S01]  /*5690*/  UTCBAR.2CTA.MULTICAST [UR4], URZ, UR28 ;  /* 0x000000ff040073e9 */ /* 0x0005e2000820081c */
[----:B------:R-:W-:Y:S02]  /*56a0*/  NOP ;  /* 0x0000000000007918 */ /* 0x000fe40000000000 */
.L_x_97:
[----:B--2---:R-:W-:Y:S01]  /*56b0*/  UIADD3 UR4, UPT, UPT, UR21, 0x1, URZ ;  /* 0x0000000115047890 */ /* 0x004fe2000fffe0ff */
[----:B------:R-:W-:-:S03]  /*56c0*/  LOP3.LUT R2, R2, 0x1, RZ, 0x3c, !PT ;  /* 0x0000000102027812 */ /* 0x000fc600078e3cff */
[----:B------:R-:W-:-:S04]  /*56d0*/  UISETP.NE.AND UP0, UPT, UR4, 0x2, UPT ;  /* 0x000000020400788c */ /* 0x000fc8000bf05270 */
[----:B------:R-:W-:Y:S02]  /*56e0*/  USEL UR5, URZ, 0x1, UP0 ;  /* 0x00000001ff057887 */ /* 0x000fe40008000000 */
[----:B------:R-:W-:-:S04]  /*56f0*/  USEL UR21, UR4, URZ, UP0 ;  /* 0x000000ff04157287 */ /* 0x000fc80008000000 */
[----:B------:R-:W-:Y:S01]  /*5700*/  LOP3.LUT R8, R8, UR5, RZ, 0x3c, !PT ;  /* 0x0000000508087c12 */ /* 0x000fe2000f8e3cff */
[----:B------:R-:W-:Y:S07]  /*5710*/  @P2 BRA `(.L_x_102) ;  /* 0xfffffff800c82947 */ /* 0x000fee000383ffff */
[----:B------:R-:W2:Y:S01]  /*5720*/  S2UR UR8, SR_CgaCtaId ;  /* 0x00000000000879c3 */ /* 0x000ea20000008800 */
[----:B------:R-:W-:Y:S01]  /*5730*/  ELECT P0, URZ, PT ;  /* 0x0000000000ff782f */ /* 0x000fe20003800000 */
[----:B------:R-:W-:Y:S01]  /*5740*/  HFMA2 R0, -RZ, RZ, 0, 5.9604644775390625e-08 ;  /* 0x00000001ff007431 */ /* 0x000fe200000001ff */
[----:B------:R-:W-:-:S05]  /*5750*/  UMOV UR4, 0x40 ;  /* 0x0000004000047882 */ /* 0x000fca0000000000 */
[----:B------:R-:W-:Y:S01]  /*5760*/  UVIRTCOUNT.DEALLOC.SMPOOL 0x80 ;  /* 0x000000800000784c */ /* 0x000fe20000000000 */
[----:B------:R-:W-:Y:S02]  /*5770*/  UISETP.NE.AND UP0, UPT, UR31, URZ, UPT ;  /* 0x000000ff1f00728c */ /* 0x000fe4000bf05270 */
[----:B--2---:R-:W-:-:S09]  /*5780*/  ULEA UR8, UR8, UR4, 0x18 ;  /* 0x0000000408087291 */ /* 0x004fd2000f8ec0ff */
[----:B------:R2:W-:Y:S01]  /*5790*/  @P0 STS.U8 [UR8+0x1c], R0 ;  /* 0x00001c00ff000988 */ /* 0x0005e20008000008 */
[----:B------:R-:W-:Y:S05]  /*57a0*/  BRA.U UP0, `(.L_x_103) ;  /* 0x0000000100587547 */ /* 0x000fea000b800000 */
[----:B------:R-:W-:Y:S01]  /*57b0*/  UIADD3 UR5, UPT, UPT, UR17, 0x280, URZ ;  /* 0x0000028011057890 */ /* 0x000fe2000fffe0ff */
[----:B------:R-:W-:-:S03]  /*57c0*/  SHF.L.U32 R2, R8, 0x1f, RZ ;  /* 0x0000001f08027819 */ /* 0x000fc600000006ff */
[----:B------:R-:W-:-:S09]  /*57d0*/  ULEA UR4, UR21, UR5, 0x3 ;  /* 0x0000000515047291 */ /* 0x000fd2000f8e18ff */
[----:B------:R-:W1:Y:S02]  /*57e0*/  SYNCS.PHASECHK.TRANS64.TRYWAIT P0, [UR4], R2 ;  /* 0x00000002ff0075a7 */ /* 0x000e640008001104 */
[----:B-1----:R-:W-:Y:S05]  /*57f0*/  @!P0 BRA `(.L_x_104) ;  /* 0x0000004000b08947 */ /* 0x002fea0003800000 */
.L_x_225:
[----:B------:R-:W-:-:S04]  /*5800*/  UIADD3 UR4, UPT, UPT, UR21, 0x1, URZ ;  /* 0x0000000115047890 */ /* 0x000fc8000fffe0ff */
[----:B------:R-:W-:-:S04]  /*5810*/  UISETP.NE.AND UP1, UPT, UR4, 0x2, UPT ;  /* 0x000000020400788c */ /* 0x000fc8000bf25270 */
[----:B---3--:R-:W-:Y:S02]  /*5820*/  USEL UR6, URZ, 0x1, UP1 ;  /* 0x00000001ff067887 */ /* 0x008fe40008800000 */
[----:B------:R-:W-:-:S04]  /*5830*/  USEL UR4, UR4, URZ, UP1 ;  /* 0x000000ff04047287 */ /* 0x000fc80008800000 */
[----:B------:R-:W-:Y:S01]  /*5840*/  ULEA UR4, UR4, UR5, 0x3 ;  /* 0x0000000504047291 */ /* 0x000fe2000f8e18ff */
[----:B-1----:R-:W-:-:S04]  /*5850*/  LOP3.LUT R2, R8, UR6, RZ, 0x3c, !PT ;  /* 0x0000000608027c12 */ /* 0x002fc8000f8e3cff */
[----:B------:R-:W-:Y:S01]  /*5860*/  SHF.L.U32 R2, R2, 0x1f, RZ ;  /* 0x0000001f02027819 */ /* 0x000fe200000006ff */
[----:B--2---:R-:W-:-:S04]  /*5870*/  IMAD.U32 R0, RZ, RZ, UR4 ;  /* 0x00000004ff007e24 */ /* 0x004fc8000f8e00ff */
[----:B------:R1:W2:Y:S03]  /*5880*/  SYNCS.PHASECHK.TRANS64.TRYWAIT P0, [R0+URZ], R2 ;  /* 0x00000002000075a7 */ /* 0x0002a600080011ff */
[----:B--2---:R-:W-:Y:S05]  /*5890*/  @!P0 NANOSLEEP.SYNCS 0x989680 ;  /* 0x009896800000895d */ /* 0x004fea0003900000 */
[----:B------:R-:W2:Y:S02]  /*58a0*/  @!P0 SYNCS.PHASECHK.TRANS64 P0, [R0+URZ], R2 ;  /* 0x00000002000085a7 */ /* 0x000ea400080010ff */
[----:B--2---:R-:W-:Y:S05]  /*58b0*/  @P0 BRA `(.L_x_105) ;  /* 0x0000000000200947 */ /* 0x004fea0003800000 */
.L_x_106:
[----:B--2---:R2:W3:Y:S02]  /*58c0*/  SYNCS.PHASECHK.TRANS64.TRYWAIT P0, [R0+URZ], R2 ;  /* 0x00000002000075a7 */ /* 0x0044e400080011ff */
[----:B---3--:R-:W-:Y:S05]  /*58d0*/  @!P0 NANOSLEEP.SYNCS 0x989680 ;  /* 0x009896800000895d */ /* 0x008fea0003900000 */
[----:B------:R-:W3:Y:S02]  /*58e0*/  @!P0 SYNCS.PHASECHK.TRANS64 P0, [R0+URZ], R2 ;  /* 0x00000002000085a7 */ /* 0x000ee400080010ff */
[----:B---3--:R-:W-:Y:S05]  /*58f0*/  @!P0 BRA `(.L_x_106) ;  /* 0xfffffffc00f08947 */ /* 0x008fea000383ffff */
[----:B------:R-:W-:Y:S05]  /*5900*/  BRA `(.L_x_105) ;  /* 0x00000000000c7947 */ /* 0x000fea0003800000 */
.L_x_103:
[----:B------:R-:W-:-:S04]  /*5910*/  UIADD3 UR4, UPT, UPT, UR17, 0x290, URZ ;  /* 0x0000029011047890 */ /* 0x000fc8000fffe0ff */
[----:B------:R-:W-:-:S09]  /*5920*/  UPRMT UR4, UR30, 0x654, UR4 ;  /* 0x000006541e047896 */ /* 0x000fd20008000004 */
[----:B------:R-:W-:Y:S03]  /*5930*/  SYNCS.ARRIVE.TRANS64.RED.A1T0 RZ, [UR4], RZ ;  /* 0x000000ffffff79a7 */ /* 0x000fe60008100404 */
.L_x_105:
[----:B-12---:R-:W-:Y:S01]  /*5940*/  SHF.L.U32 R2, RZ, 0x1f, RZ ;  /* 0x0000001fff027819 */ /* 0x006fe200000006ff */
[----:B------:R-:W-:Y:S01]  /*5950*/  UIADD3 UR4, UPT, UPT, UR17, 0x290, URZ ;  /* 0x0000029011047890 */ /* 0x000fe2000fffe0ff */
[----:B------:R-:W-:Y:S02]  /*5960*/  PLOP3.LUT P0, PT, PT, PT, UP0, 0x80, 0x8 ;  /* 0x000000000008781c */ /* 0x000fe40003f0f008 */
[----:B----4-:R-:W1:Y:S02]  /*5970*/  SYNCS.PHASECHK.TRANS64.TRYWAIT P1, [UR17+0x290], R2 ;  /* 0x00029002ff0075a7 */ /* 0x010e640008021111 */
[----:B-1----:R-:W-:Y:S09]  /*5980*/  @!P1 BRA `(.L_x_107) ;  /* 0x0000004000649947 */ /* 0x002ff20003800000 */
.L_x_227:
[----:B------:R-:W-:Y:S01]  /*5990*/  @!UP0 UPRMT UR4, UR30, 0x654, UR4 ;  /* 0x000006541e048896 */ /* 0x000fe20008000004 */
[----:B------:R-:W-:Y:S01]  /*59a0*/  LOP3.LUT R3, R3, 0xffff, RZ, 0xc0, !PT ;  /* 0x0000ffff03037812 */ /* 0x000fe200078ec0ff */
[----:B-1----:R-:W-:-:S03]  /*59b0*/  IMAD.MOV.U32 R2, RZ, RZ, 0xffff ;  /* 0x0000ffffff027424 */ /* 0x002fc600078e00ff */
[----:B------:R-:W-:-:S04]  /*59c0*/  SHF.R.U32.HI R3, RZ, 0x5, R3 ;  /* 0x00000005ff037819 */ /* 0x000fc80000011603 */
[----:B------:R-:W-:Y:S01]  /*59d0*/  @!P0 SYNCS.ARRIVE.TRANS64.RED.A1T0 RZ, [UR4], RZ ;  /* 0x000000ffffff89a7 */ /* 0x000fe20008100404 */
[----:B------:R-:W-:Y:S01]  /*59e0*/  NOP ;  /* 0x0000000000007918 */ /* 0x000fe20000000000 */
[----:B------:R-:W1:Y:S01]  /*59f0*/  LDS R0, [UR8+0x14] ;  /* 0x00001408ff007984 */ /* 0x000e620008000800 */
[----:B------:R-:W-:-:S04]  /*5a00*/  SHF.L.U32 R2, R2, R3, RZ ;  /* 0x0000000302027219 */ /* 0x000fc800000006ff */
[----:B-1----:R-:W-:-:S04]  /*5a10*/  LOP3.LUT R0, R0, R2, RZ, 0xc0, !PT ;  /* 0x0000000200007212 */ /* 0x002fc800078ec0ff */
[----:B------:R-:W-:Y:S01]  /*5a20*/  ISETP.NE.AND P0, PT, R0, R2, PT ;  /* 0x000000020000720c */ /* 0x000fe20003f05270 */
[----:B------:R-:W-:-:S05]  /*5a30*/  IMAD.MOV.U32 R0, RZ, RZ, 0x1 ;  /* 0x00000001ff007424 */ /* 0x000fca00078e00ff */
[----:B------:R-:W-:-:S07]  /*5a40*/  SHF.L.U32 R0, R0, R3, RZ ;  /* 0x0000000300007219 */ /* 0x000fce00000006ff */
[----:B------:R-:W-:Y:S05]  /*5a50*/  @P0 BRA `(.L_x_108) ;  /* 0x00000000005c0947 */ /* 0x000fea0003800000 */
[----:B------:R-:W1:Y:S02]  /*5a60*/  LDS R3, [UR8+0x18] ;  /* 0x00001808ff037984 */ /* 0x000e640008000800 */
[----:B-1----:R-:W-:-:S04]  /*5a70*/  LOP3.LUT R3, R3, R0, RZ, 0xc0, !PT ;  /* 0x0000000003037212 */ /* 0x002fc800078ec0ff */
[----:B------:R-:W-:-:S13]  /*5a80*/  ISETP.NE.AND P0, PT, R3, R0, PT ;  /* 0x000000000300720c */ /* 0x000fda0003f05270 */
[----:B------:R-:W-:Y:S05]  /*5a90*/  @P0 BRA `(.L_x_109) ;  /* 0x0000000000400947 */ /* 0x000fea0003800000 */
[----:B------:R-:W-:Y:S01]  /*5aa0*/  R2UR UR4, R2 ;  /* 0x00000000020472ca */ /* 0x000fe200000e0000 */
[----:B------:R-:W1:Y:S01]  /*5ab0*/  S2R R3, SR_LANEID ;  /* 0x0000000000037919 */ /* 0x000e620000000000 */
[----:B------:R-:W-:-:S04]  /*5ac0*/  LOP3.LUT R0, RZ, R0, RZ, 0x33, !PT ;  /* 0x00000000ff007212 */ /* 0x000fc800078e33ff */
[----:B---3--:R-:W2:Y:S07]  /*5ad0*/  REDUX UR6, R0 ;  /* 0x00000000000673c4 */ /* 0x008eae0000000000 */
[----:B------:R-:W-:-:S03]  /*5ae0*/  ULOP3.LUT UR5, URZ, UR4, URZ, 0x33, !UPT ;  /* 0x00000004ff057292 */ /* 0x000fc6000f8e33ff */
[----:B------:R-:W-:Y:S02]  /*5af0*/  VOTEU.ANY UR4, UPT, PT ;  /* 0x0000000000047886 */ /* 0x000fe400038e0100 */
[----:B------:R-:W-:Y:S01]  /*5b00*/  UFLO.U32 UR4, UR4 ;  /* 0x00000004000472bd */ /* 0x000fe200080e0000 */
[----:B------:R-:W-:-:S04]  /*5b10*/  IMAD.U32 R2, RZ, RZ, UR5 ;  /* 0x00000005ff027e24 */ /* 0x000fc8000f8e00ff */
[----:B------:R-:W3:Y:S02]  /*5b20*/  REDUX UR7, R2 ;  /* 0x00000000020773c4 */ /* 0x000ee40000000000 */
[----:B------:R4:W-:Y:S01]  /*5b30*/  UTCATOMSWS.AND URZ, UR5 ;  /* 0x0000000500ff79e3 */ /* 0x0009e20008000000 */
[----:B--2---:R-:W-:Y:S01]  /*5b40*/  IMAD.U32 R0, RZ, RZ, UR6 ;  /* 0x00000006ff007e24 */ /* 0x004fe2000f8e00ff */
[----:B-1----:R-:W-:Y:S01]  /*5b50*/  ISETP.EQ.U32.AND P0, PT, R3, UR4, PT ;  /* 0x0000000403007c0c */ /* 0x002fe2000bf02070 */
[----:B---3--:R-:W-:-:S12]  /*5b60*/  IMAD.U32 R2, RZ, RZ, UR7 ;  /* 0x00000007ff027e24 */ /* 0x008fd8000f8e00ff */
[----:B------:R4:W-:Y:S04]  /*5b70*/  @P0 ATOMS.AND RZ, [UR8+0x14], R2 ;  /* 0x00001402ffff098c */ /* 0x0009e8000a800008 */
[----:B------:R4:W-:Y:S01]  /*5b80*/  @P0 ATOMS.AND RZ, [UR8+0x18], R0 ;  /* 0x00001800ffff098c */ /* 0x0009e2000a800008 */
[----:B------:R-:W-:Y:S05]  /*5b90*/  BRA `(.L_x_110) ;  /* 0x0000000000147947 */ /* 0x000fea0003800000 */
.L_x_109:
[----:B------:R-:W-:Y:S02]  /*5ba0*/  MOV R2, 0x5bc0 ;  /* 0x00005bc000027802 */ /* 0x000fe40000000f00 */
[----:B---3-5:R-:W-:Y:S05]  /*5bb0*/  CALL.REL.NOINC `($__internal_0_$__cuda_sm10x_tcgen05_guardrail_trap_col_being_dealloced_not_returned_by_alloc) ;  /* 0x00000040007c7944 */ /* 0x028fea0003c00000 */
[----:B------:R-:W-:Y:S05]  /*5bc0*/  BRA `(.L_x_110) ;  /* 0x0000000000087947 */ /* 0x000fea0003800000 */
.L_x_108:
[----:B------:R-:W-:Y:S02]  /*5bd0*/  MOV R2, 0x5bf0 ;  /* 0x00005bf000027802 */ /* 0x000fe40000000f00 */
[----:B---3-5:R-:W-:Y:S05]  /*5be0*/  CALL.REL.NOINC `($__internal_2_$__cuda_sm10x_tcgen05_guardrail_trap_unallocated_columns_being_dealloced) ;  /* 0x0000004000887944 */ /* 0x028fea0003c00000 */
.L_x_110:
[----:B------:R-:W-:Y:S01]  /*5bf0*/  NOP ;  /* 0x0000000000007918 */ /* 0x000fe20000000000 */
[----:B----4-:R-:W-:Y:S05]  /*5c00*/  EXIT ;  /* 0x000000000000794d */ /* 0x010fea0003800000 */
.L_x_82:
[----:B------:R-:W-:-:S09]  /*5c10*/  UISETP.NE.OR UP0, UPT, UR18, 0x3, !UP3 ;  /* 0x000000031200788c */ /* 0x000fd2000df05670 */
[----:B------:R-:W-:Y:S05]  /*5c20*/  BRA.U UP0, `(.L_x_111) ;  /* 0x0000000d007c7547 */ /* 0x000fea000b800000 */
[----:B------:R-:W2:Y:S01]  /*5c30*/  LDCU.64 UR4, c[0x0][0x988] ;  /* 0x00013100ff0477ac */ /* 0x000ea20008000a00 */
[----:B------:R-:W3:Y:S01]  /*5c40*/  S2UR UR10, SR_CgaCtaId ;  /* 0x00000000000a79c3 */ /* 0x000ee20000008800 */
[----:B------:R-:W-:Y:S01]  /*5c50*/  HFMA2 R10, -RZ, RZ, 0, 5.9604644775390625e-08 ;  /* 0x00000001ff0a7431 */ /* 0x000fe200000001ff */
[----:B------:R-:W-:Y:S01]  /*5c60*/  MOV R9, RZ ;  /* 0x000000ff00097202 */ /* 0x000fe20000000f00 */
[----:B------:R-:W4:Y:S01]  /*5c70*/  LDCU UR36, c[0x0][0x370] ;  /* 0x00006e00ff2477ac */ /* 0x000f220008000800 */
[----:B------:R-:W-:Y:S01]  /*5c80*/  HFMA2 R2, -RZ, RZ, 0, 0.00048828125 ;  /* 0x00001000ff027431 */ /* 0x000fe200000001ff */
[----:B------:R-:W4:Y:S03]  /*5c90*/  LDCU.128 UR32, c[0x0][0xc10] ;  /* 0x00018200ff2077ac */ /* 0x000f260008000c00 */
[----:B------:R-:W1:Y:S01]  /*5ca0*/  LDC.64 R12, c[0x0][0x348] ;  /* 0x0000d200ff0c7b82 */ /* 0x000e620000000a00 */
[----:B------:R-:W3:Y:S01]  /*5cb0*/  LDCU UR29, c[0x0][0x374] ;  /* 0x00006e80ff1d77ac */ /* 0x000ee20008000800 */
[----:B------:R-:W3:Y:S01]  /*5cc0*/  LDCU.64 UR30, c[0x0][0x990] ;  /* 0x00013200ff1e77ac */ /* 0x000ee20008000a00 */
[----:B------:R-:W3:Y:S01]  /*5cd0*/  LDCU UR17, c[0x0][0xc0c] ;  /* 0x00018180ff1177ac */ /* 0x000ee20008000800 */
[----:B--2---:R-:W-:Y:S01]  /*5ce0*/  UISETP.NE.U32.AND UP0, UPT, UR4, URZ, UPT ;  /* 0x000000ff0400728c */ /* 0x004fe2000bf05070 */
[----:B------:R-:W2:Y:S01]  /*5cf0*/  LDCU UR43, c[0x0][0xc20] ;  /* 0x00018400ff2b77ac */ /* 0x000ea20008000800 */
[----:B------:R-:W2:Y:S01]  /*5d00*/  LDCU UR4, c[0x0][0xc30] ;  /* 0x00018600ff0477ac */ /* 0x000ea20008000800 */
[----:B------:R-:W-:Y:S01]  /*5d10*/  UMOV UR28, 0x400 ;  /* 0x00000400001c7882 */ /* 0x000fe20000000000 */
[----:B----4-:R-:W-:-:S02]  /*5d20*/  UIMAD.WIDE.U32 UR6, UR36, UR32, URZ ;  /* 0x00000020240672a5 */ /* 0x010fc4000f8e00ff */
[----:B---3--:R-:W-:Y:S02]  /*5d30*/  UIMAD.WIDE.U32 UR8, UR29, UR35, URZ ;  /* 0x000000231d0872a5 */ /* 0x008fe4000f8e00ff */
[----:B------:R-:W-:Y:S02]  /*5d40*/  ULEA UR28, UR10, UR28, 0x18 ;  /* 0x0000001c0a1c7291 */ /* 0x000fe4000f8ec0ff */
[----:B------:R-:W-:Y:S02]  /*5d50*/  UISETP.NE.U32.AND UP6, UPT, UR30, URZ, UPT ;  /* 0x000000ff1e00728c */ /* 0x000fe4000bfc5070 */
[----:B------:R-:W-:Y:S02]  /*5d60*/  UIADD3 UR38, UPT, UPT, UR28, 0x240, URZ ;  /* 0x000002401c267890 */ /* 0x000fe4000fffe0ff */
[----:B------:R-:W-:Y:S02]  /*5d70*/  UIADD3 UR37, UPT, UPT, UR28, 0x268, URZ ;  /* 0x000002681c257890 */ /* 0x000fe4000fffe0ff */
[----:B------:R-:W-:-:S02]  /*5d80*/  UISETP.NE.AND.EX UP5, UPT, UR5, URZ, UPT, UP0 ;  /* 0x000000ff0500728c */ /* 0x000fc4000bfa5300 */
[----:B------:R-:W-:Y:S01]  /*5d90*/  UISETP.NE.AND UP0, UPT, UR39, 0x1, UPT ;  /* 0x000000012700788c */ /* 0x000fe2000bf05270 */
[----:B------:R-:W-:Y:S01]  /*5da0*/  UMOV UR41, UR7 ;  /* 0x0000000700297c82 */ /* 0x000fe20008000000 */
[----:B------:R-:W-:Y:S01]  /*5db0*/  UMOV UR40, UR9 ;  /* 0x0000000900287c82 */ /* 0x000fe20008000000 */
[----:B------:R-:W-:Y:S02]  /*5dc0*/  UISETP.NE.AND UP0, UPT, UR17, 0x1, UPT ;  /* 0x000000011100788c */ /* 0x000fe4000bf05270 */
[----:B------:R-:W-:Y:S02]  /*5dd0*/  UPLOP3.LUT UP1, UPT, UPT, UPT, UPT, 0x40, 0x4 ;  /* 0x000000000004789c */ /* 0x000fe40003f2e870 */
[----:B------:R-:W-:Y:S01]  /*5de0*/  UISETP.GE.AND UP3, UPT, UR39, 0x1, UPT ;  /* 0x000000012700788c */ /* 0x000fe2000bf66270 */
[----:B------:R-:W3:Y:S01]  /*5df0*/  LDCU.64 UR18, c[0x0][0xc28] ;  /* 0x00018500ff1277ac */ /* 0x000ee20008000a00 */
[----:B------:R-:W-:Y:S02]  /*5e00*/  UISETP.NE.AND.EX UP6, UPT, UR31, URZ, UPT, UP6 ;  /* 0x000000ff1f00728c */ /* 0x000fe4000bfc5360 */
[----:B------:R-:W-:-:S02]  /*5e10*/  UPRMT UR38, UR10, 0x654, UR38 ;  /* 0x000006540a267896 */ /* 0x000fc40008000026 */
[----:B------:R-:W-:Y:S02]  /*5e20*/  UPRMT UR37, URZ, 0x654, UR37 ;  /* 0x00000654ff257896 */ /* 0x000fe40008000025 */
[----:B------:R-:W-:Y:S02]  /*5e30*/  USHF.R.U32.HI UR41, URZ, UR33, UR41 ;  /* 0x00000021ff297299 */ /* 0x000fe40008011629 */
[----:B--2---:R-:W-:Y:S02]  /*5e40*/  USHF.R.U32.HI UR40, URZ, UR43, UR40 ;  /* 0x0000002bff287299 */ /* 0x004fe40008011628 */
[----:B------:R-:W-:Y:S02]  /*5e50*/  UISETP.NE.AND UP0, UPT, UR34, 0x1, UPT ;  /* 0x000000012200788c */ /* 0x000fe4000bf05270 */
[----:B-1----:R-:W-:-:S11]  /*5e60*/  UISETP.NE.AND UP4, UPT, UR4, 0x1, UPT ;  /* 0x000000010400788c */ /* 0x002fd6000bf85270 */
.L_x_119:
[----:B------:R-:W-:Y:S04]  /*5e70*/  SHF.L.U32 R3, R9, 0x1f, RZ ;  /* 0x0000001f09037819 */ /* 0x000fe800000006ff */
[----:B-1----:R-:W1:Y:S02]  /*5e80*/  SYNCS.PHASECHK.TRANS64.TRYWAIT P0, [UR28+0x260], R3 ;  /* 0x00026003ff0075a7 */ /* 0x002e64000800111c */
[----:B-1----:R-:W-:Y:S05]  /*5e90*/  @!P0 BRA `(.L_x_112) ;  /* 0x0000003c00388947 */ /* 0x002fea0003800000 */
.L_x_229:
[----:B------:R-:W2:Y:S01]  /*5ea0*/  LDS.128 R4, [UR28+0x2a0] ;  /* 0x0002a01cff047984 */ /* 0x000ea20008000c00 */
[----:B------:R-:W-:Y:S01]  /*5eb0*/  UISETP.GE.AND UP0, UPT, UR39, 0x1, UPT ;  /* 0x000000012700788c */ /* 0x000fe2000bf06270 */
[----:B------:R-:W-:Y:S01]  /*5ec0*/  @!PT LDS RZ, [RZ] ;  /* 0x00000000fffff984 */ /* 0x000fe20000000800 */
[----:B------:R-:W-:Y:S01]  /*5ed0*/  @!PT LDS RZ, [RZ] ;  /* 0x00000000fffff984 */ /* 0x000fe20000000800 */
[----:B------:R-:W-:Y:S01]  /*5ee0*/  @!PT LDS RZ, [RZ] ;  /* 0x00000000fffff984 */ /* 0x000fe20000000800 */
[----:B------:R-:W-:Y:S01]  /*5ef0*/  @!PT LDS RZ, [RZ] ;  /* 0x00000000fffff984 */ /* 0x000fe20000000800 */
[----:B------:R4:W-:Y:S06]  /*5f00*/  MEMBAR.ALL.CTA ;  /* 0x0000000000007992 */ /* 0x0009ec0000008000 */
[----:B----4-:R-:W4:Y:S02]  /*5f10*/  FENCE.VIEW.ASYNC.S ;  /* 0x00000000000073c6 */ /* 0x010f240000000000 */
[----:B----4-:R-:W-:Y:S01]  /*5f20*/  SYNCS.ARRIVE.TRANS64.RED.A1T0 RZ, [UR37], RZ ;  /* 0x000000ffffff79a7 */ /* 0x010fe20008100425 */
[----:B--2---:R-:W-:Y:S11]  /*5f30*/  LOP3.LUT P0, RZ, R6, 0x1, RZ, 0xc0, !PT ;  /* 0x0000000106ff7812 */ /* 0x004ff6000780c0ff */
[----:B------:R-:W-:Y:S02]  /*5f40*/  @!UPT UIADD3 URZ, UPT, UPT, URZ, URZ, URZ ;  /* 0x000000fffffff290 */ /* 0x000fe4000fffe0ff */
[----:B------:R-:W-:Y:S01]  /*5f50*/  VOTEU.ANY UP3, P0 ;  /* 0x0000000000ff7886 */ /* 0x000fe20000060100 */
[----:B------:R-:W-:Y:S11]  /*5f60*/  PLOP3.LUT P1, PT, PT, PT, UP3, 0x80, 0x8 ;  /* 0x000000000008781c */ /* 0x000ff60003f2f038 */
[----:B------:R-:W-:Y:S02]  /*5f70*/  @!UPT UIADD3 URZ, UPT, UPT, URZ, URZ, URZ ;  /* 0x000000fffffff290 */ /* 0x000fe4000fffe0ff */
[----:B-1----:R-:W-:Y:S02]  /*5f80*/  @P1 MOV R3, R4 ;  /* 0x0000000400031202 */ /* 0x002fe40000000f00 */
[----:B------:R-:W-:Y:S02]  /*5f90*/  @P1 LOP3.LUT R0, R5, 0xffff, RZ, 0xc0, !PT ;  /* 0x0000ffff05001812 */ /* 0x000fe400078ec0ff */
[----:B------:R-:W-:Y:S02]  /*5fa0*/  @P1 R2UR UR5, R3 ;  /* 0x00000000030512ca */ /* 0x000fe400000e0000 */
[----:B------:R-:W-:Y:S11]  /*5fb0*/  @P1 R2UR UR4, R0 ;  /* 0x00000000000412ca */ /* 0x000ff600000e0000 */
[----:B------:R-:W-:Y:S02]  /*5fc0*/  @UP3 UMOV UR16, UR5 ;  /* 0x0000000500103c82 */ /* 0x000fe40008000000 */
[----:B------:R-:W-:Y:S01]  /*5fd0*/  @UP3 UMOV UR15, UR4 ;  /* 0x00000004000f3c82 */ /* 0x000fe20008000000 */
[----:B------:R-:W-:Y:S05]  /*5fe0*/  BRA.U !UP0, `(.L_x_113) ;  /* 0x0000000108c07547 */ /* 0x000fea000b800000 */
[----:B------:R-:W-:Y:S02]  /*5ff0*/  UIMAD.WIDE.U32 UR8, UR15, UR35, URZ ;  /* 0x000000230f0872a5 */ /* 0x000fe4000f8e00ff */
[----:B------:R-:W-:Y:S02]  /*6000*/  UP2UR UR14, UPR, URZ, 0x4 ;  /* 0x00000004ff0e7883 */ /* 0x000fe40008000000 */
[----:B------:R-:W-:Y:S02]  /*6010*/  UISETP.NE.AND UP2, UPT, UR34, 0x1, UPT ;  /* 0x000000012200788c */ /* 0x000fe4000bf45270 */
[----:B------:R-:W-:Y:S02]  /*6020*/  UIMAD.WIDE.U32 UR10, UR16, UR32, URZ ;  /* 0x00000020100a72a5 */ /* 0x000fe4000f8e00ff */
[----:B------:R-:W-:Y:S02]  /*6030*/  USEL UR4, UR29, UR40, !UP2 ;  /* 0x000000281d047287 */ /* 0x000fe4000d000000 */
[----:B------:R-:W-:Y:S02]  /*6040*/  UISETP.NE.AND UP0, UPT, UR17, 0x1, UPT ;  /* 0x000000011100788c */ /* 0x000fe4000bf05270 */
[----:B------:R-:W-:Y:S02]  /*6050*/  UP2UR UR22, UPR, URZ, 0x2 ;  /* 0x00000002ff167883 */ /* 0x000fe40008000000 */
[----:B------:R-:W-:Y:S02]  /*6060*/  UISETP.NE.AND UP1, UPT, UR39, 0x1, UPT ;  /* 0x000000012700788c */ /* 0x000fe4000bf25270 */
[----:B---3--:R-:W-:Y:S02]  /*6070*/  UIMAD.WIDE.U32 UR12, UR4, UR18, URZ ;  /* 0x00000012040c72a5 */ /* 0x008fe4000f8e00ff */
[----:B------:R-:W-:Y:S01]  /*6080*/  USEL UR7, UR36, UR41, !UP0 ;  /* 0x0000002924077287 */ /* 0x000fe2000c000000 */
[----:B------:R-:W-:Y:S02]  /*6090*/  UMOV UR5, UR9 ;  /* 0x0000000900057c82 */ /* 0x000fe40008000000 */
[----:B------:R-:W-:Y:S02]  /*60a0*/  USHF.R.U32.HI UR6, URZ, UR43, UR5 ;  /* 0x0000002bff067299 */ /* 0x000fe40008011605 */
[----:B------:R-:W-:Y:S02]  /*60b0*/  UIMAD.WIDE.U32 UR20, UR7, UR18, URZ ;  /* 0x00000012071472a5 */ /* 0x000fe4000f8e00ff */
[----:B------:R-:W-:Y:S02]  /*60c0*/  USEL UR6, UR15, UR6, !UP2 ;  /* 0x000000060f067287 */ /* 0x000fe4000d000000 */
[----:B------:R-:W-:Y:S01]  /*60d0*/  UISETP.NE.AND UP2, UPT, UR14, URZ, UPT ;  /* 0x000000ff0e00728c */ /* 0x000fe2000bf45270 */
[----:B------:R-:W-:Y:S01]  /*60e0*/  UMOV UR5, UR11 ;  /* 0x0000000b00057c82 */ /* 0x000fe20008000000 */
[----:B------:R-:W-:Y:S02]  /*60f0*/  UIMAD.WIDE.U32 UR10, UR6, UR18, URZ ;  /* 0x00000012060a72a5 */ /* 0x000fe4000f8e00ff */
[----:B------:R-:W-:Y:S03]  /*6100*/  USHF.R.U32.HI UR8, URZ, UR33, UR5 ;  /* 0x00000021ff087299 */ /* 0x000fe60008011605 */
[----:B------:R-:W-:Y:S02]  /*6110*/  UMOV UR5, UR13 ;  /* 0x0000000d00057c82 */ /* 0x000fe40008000000 */
[----:B------:R-:W-:Y:S03]  /*6120*/  @UP1 USHF.R.U32.HI UR4, URZ, UR19, UR5 ;  /* 0x00000013ff041299 */ /* 0x000fe60008011605 */
[----:B------:R-:W-:Y:S01]  /*6130*/  UMOV UR5, UR21 ;  /* 0x0000001500057c82 */ /* 0x000fe20008000000 */
[----:B------:R-:W-:Y:S02]  /*6140*/  UIMAD UR4, UR39, UR4, URZ ;  /* 0x00000004270472a4 */ /* 0x000fe4000f8e02ff */
[----:B------:R-:W-:Y:S02]  /*6150*/  @UP1 USHF.R.U32.HI UR7, URZ, UR19, UR5 ;  /* 0x00000013ff071299 */ /* 0x000fe40008011605 */
[----:B------:R-:W-:Y:S02]  /*6160*/  USEL UR5, UR16, UR8, !UP0 ;  /* 0x0000000810057287 */ /* 0x000fe4000c000000 */
[----:B------:R-:W-:Y:S02]  /*6170*/  UIMAD UR8, UR39, UR7, URZ ;  /* 0x00000007270872a4 */ /* 0x000fe4000f8e02ff */
[----:B------:R-:W-:Y:S03]  /*6180*/  UISETP.GE.AND UP0, UPT, UR6, UR4, UPT ;  /* 0x000000040600728c */ /* 0x000fe6000bf06270 */
[----:B------:R-:W-:Y:S01]  /*6190*/  UMOV UR4, UR11 ;  /* 0x0000000b00047c82 */ /* 0x000fe20008000000 */
[----:B------:R-:W-:Y:S02]  /*61a0*/  UISETP.GE.OR UP0, UPT, UR5, UR8, UP0 ;  /* 0x000000080500728c */ /* 0x000fe40008706670 */
[----:B------:R-:W-:Y:S02]  /*61b0*/  USHF.R.U32.HI UR4, URZ, UR19, UR4 ;  /* 0x00000013ff047299 */ /* 0x000fe40008011604 */
[----:B------:R-:W-:Y:S02]  /*61c0*/  UIMAD.WIDE.U32 UR8, UR5, UR18, URZ ;  /* 0x00000012050872a5 */ /* 0x000fe4000f8e00ff */
[----:B------:R-:W-:Y:S04]  /*61d0*/  USEL UR10, UR6, UR4, !UP1 ;  /* 0x00000004060a7287 */ /* 0x000fe8000c800000 */
[----:B------:R-:W-:Y:S01]  /*61e0*/  UIADD3 UR11, UPT, UPT, -UR10, URZ, URZ ;  /* 0x000000ff0a0b7290 */ /* 0x000fe2000fffe1ff */
[----:B------:R-:W-:Y:S02]  /*61f0*/  @!UP0 UMOV UR4, UR9 ;  /* 0x0000000900048c82 */ /* 0x000fe40008000000 */
[----:B------:R-:W-:Y:S02]  /*6200*/  @!UP0 USHF.R.U32.HI UR4, URZ, UR19, UR4 ;  /* 0x00000013ff048299 */ /* 0x000fe40008011604 */
[----:B------:R-:W-:Y:S02]  /*6210*/  UIMAD UR8, UR39, UR11, UR6 ;  /* 0x0000000b270872a4 */ /* 0x000fe4000f8e0206 */
[----:B------:R-:W-:Y:S02]  /*6220*/  @!UP0 USEL UR4, UR5, UR4, !UP1 ;  /* 0x0000000405048287 */ /* 0x000fe4000c800000 */
[----:B------:R-:W-:Y:S02]  /*6230*/  UISETP.NE.AND UP1, UPT, UR22, URZ, UPT ;  /* 0x000000ff1600728c */ /* 0x000fe4000bf25270 */
[----:B------:R-:W-:Y:S02]  /*6240*/  @!UP0 UIMAD UR8, UR7, UR8, UR4 ;  /* 0x00000008070882a4 */ /* 0x000fe4000f8e0204 */
[----:B------:R-:W-:Y:S02]  /*6250*/  @!UP0 UIADD3 UR9, UPT, UPT, UR10, -UR4, URZ ;  /* 0x800000040a098290 */ /* 0x000fe4000fffe0ff */
[----:B------:R-:W-:Y:S02]  /*6260*/  UIADD3 UR4, UPT, UPT, -UR5, URZ, URZ ;  /* 0x000000ff05047290 */ /* 0x000fe4000fffe1ff */
[----:B------:R-:W-:Y:S02]  /*6270*/  UIADD3 UR7, UPT, UPT, -UR6, URZ, URZ ;  /* 0x000000ff06077290 */ /* 0x000fe4000fffe1ff */
[----:B------:R-:W-:Y:S02]  /*6280*/  @!UP0 UIMAD UR6, UR9, UR39, UR5 ;  /* 0x00000027090682a4 */ /* 0x000fe4000f8e0205 */
[----:B------:R-:W-:Y:S02]  /*6290*/  UIMAD UR16, UR17, UR4, UR16 ;  /* 0x00000004111072a4 */ /* 0x000fe4000f8e0210 */
[----:B------:R-:W-:Y:S01]  /*62a0*/  UIMAD UR15, UR34, UR7, UR15 ;  /* 0x00000007220f72a4 */ /* 0x000fe2000f8e020f */
[----:B------:R-:W-:Y:S02]  /*62b0*/  @!UP0 UMOV UR5, UR8 ;  /* 0x0000000800058c82 */ /* 0x000fe40008000000 */
[----:B------:R-:W-:Y:S02]  /*62c0*/  UIMAD UR16, UR5, UR17, UR16 ;  /* 0x00000011051072a4 */ /* 0x000fe4000f8e0210 */
[----:B------:R-:W-:Y:S11]  /*62d0*/  UIMAD UR15, UR6, UR34, UR15 ;  /* 0x00000022060f72a4 */ /* 0x000ff6000f8e020f */
[----:B------:R-:W-:Y:S01]  /*62e0*/  @!UPT UIADD3 URZ, UPT, UPT, URZ, URZ, URZ ;  /* 0x000000fffffff290 */ /* 0x000fe2000fffe0ff */
.L_x_113:
[----:B------:R-:W1:Y:S01]  /*62f0*/  @!UP4 LDCU.128 UR8, c[0x0][0xc10] ;  /* 0x00018200ff08c7ac */ /* 0x000e620008000c00 */
[----:B------:R-:W-:Y:S02]  /*6300*/  ISETP.NE.U32.AND P2, PT, RZ, UR30, PT ;  /* 0x0000001eff007c0c */ /* 0x000fe4000bf45070 */
[----:B------:R-:W-:Y:S02]  /*6310*/  SHF.L.U32 R3, R10, 0x1f, RZ ;  /* 0x0000001f0a037819 */ /* 0x000fe400000006ff */
[----:B------:R-:W-:Y:S01]  /*6320*/  ISETP.NE.AND.EX P2, PT, RZ, UR31, PT, P2 ;  /* 0x0000001fff007c0c */ /* 0x000fe2000bf45320 */
[----:B------:R-:W2:Y:S01]  /*6330*/  @!UP4 LDCU UR5, c[0x0][0xc0c] ;  /* 0x00018180ff05c7ac */ /* 0x000ea20008000800 */
[----:B-1----:R-:W-:Y:S07]  /*6340*/  UIMAD.WIDE.U32 UR6, UR16, UR8, URZ ;  /* 0x00000008100672a5 */ /* 0x002fee000f8e00ff */
[----:B------:R-:W-:Y:S01]  /*6350*/  @!UP4 UMOV UR4, UR7 ;  /* 0x000000070004cc82 */ /* 0x000fe20008000000 */
[----:B--2---:R-:W-:Y:S02]  /*6360*/  @!UP4 UISETP.NE.AND UP0, UPT, UR5, 0x1, UPT ;  /* 0x000000010500c88c */ /* 0x004fe4000bf05270 */
[----:B------:R-:W-:Y:S02]  /*6370*/  @!UP4 USHF.R.U32.HI UR4, URZ, UR9, UR4 ;  /* 0x00000009ff04c299 */ /* 0x000fe40008011604 */
[----:B------:R-:W-:Y:S02]  /*6380*/  UIMAD.WIDE.U32 UR6, UR15, UR11, URZ ;  /* 0x0000000b0f0672a5 */ /* 0x000fe4000f8e00ff */
[----:B------:R-:W-:Y:S02]  /*6390*/  @!UP4 USEL UR8, UR16, UR4, !UP0 ;  /* 0x000000041008c287 */ /* 0x000fe4000c000000 */
[----:B------:R-:W-:Y:S03]  /*63a0*/  @!UP4 UISETP.NE.AND UP0, UPT, UR10, 0x1, UPT ;  /* 0x000000010a00c88c */ /* 0x000fe6000bf05270 */
[----:B------:R-:W-:Y:S02]  /*63b0*/  @!UP4 UMOV UR6, UR7 ;  /* 0x000000070006cc82 */ /* 0x000fe40008000000 */
[----:B------:R-:W1:Y:S02]  /*63c0*/  @!UP4 LDCU UR4, c[0x0][0xc20] ;  /* 0x00018400ff04c7ac */ /* 0x000e640008000800 */
[----:B-1----:R-:W-:Y:S04]  /*63d0*/  @!UP4 USHF.R.U32.HI UR6, URZ, UR4, UR6 ;  /* 0x00000004ff06c299 */ /* 0x002fe80008011606 */
[----:B------:R-:W-:Y:S04]  /*63e0*/  @!UP4 USEL UR6, UR15, UR6, !UP0 ;  /* 0x000000060f06c287 */ /* 0x000fe8000c000000 */
[----:B------:R-:W-:Y:S02]  /*63f0*/  @!UP4 UIADD3 UR4, UPT, UPT, -UR8, UR6, URZ ;  /* 0x000000060804c290 */ /* 0x000fe4000fffe1ff */
[----:B------:R-:W-:Y:S02]  /*6400*/  @!UP4 UIADD3 UR6, UPT, UPT, UR8, -UR6, URZ ;  /* 0x800000060806c290 */ /* 0x000fe4000fffe0ff */
[----:B------:R-:W-:Y:S02]  /*6410*/  @!UP4 UIMAD UR16, UR4, UR5, UR16 ;  /* 0x000000050410c2a4 */ /* 0x000fe4000f8e0210 */
[----:B------:R-:W-:Y:S01]  /*6420*/  @!UP4 UIMAD UR15, UR6, UR10, UR15 ;  /* 0x0000000a060fc2a4 */ /* 0x000fe2000f8e020f */
[----:B------:R-:W-:Y:S11]  /*6430*/  BRA.U UP1, `(.L_x_114) ;  /* 0x0000000101107547 */ /* 0x000ff6000b800000 */
[----:B------:R-:W-:Y:S04]  /*6440*/  MOV R8, UR42 ;  /* 0x0000002a00087c02 */ /* 0x000fe80008000f00 */
[----:B------:R-:W-:Y:S04]  /*6450*/  SHF.L.U32 R8, R8, 0x1f, RZ ;  /* 0x0000001f08087819 */ /* 0x000fe800000006ff */
[----:B------:R-:W1:Y:S02]  /*6460*/  SYNCS.PHASECHK.TRANS64.TRYWAIT P0, [UR28+0x258], R8 ;  /* 0x00025808ff0075a7 */ /* 0x000e64000800111c */
[----:B-1----:R-:W-:Y:S05]  /*6470*/  @!P0 BRA `(.L_x_115) ;  /* 0x0000003400d88947 */ /* 0x002fea0003800000 */
.L_x_114:
[----:B------:R-:W-:Y:S05]  /*6480*/  BRA.U !UP6, `(.L_x_116) ;  /* 0x000000010e387547 */ /* 0x000fea000b800000 */
[----:B------:R-:W-:Y:S01]  /*6490*/  UPLOP3.LUT UP2, UPT, UPT, UPT, UP5, 0x80, 0x8 ;  /* 0x000000000008789c */ /* 0x000fe20003f4f050 */
[----:B-1----:R-:W-:Y:S01]  /*64a0*/  HFMA2 R0, -RZ, RZ, 0, 5.9604644775390625e-08 ;  /* 0x00000001ff007431 */ /* 0x002fe200000001ff */
[----:B------:R-:W1:Y:S01]  /*64b0*/  LDCU.64 UR8, c[0x0][0x358] ;  /* 0x00006b00ff0877ac */ /* 0x000e620008000a00 */
[----:B------:R-:W-:Y:S03]  /*64c0*/  IMAD.MOV.U32 R79, RZ, RZ, 0x1 ;  /* 0x00000001ff4f7424 */ /* 0x000fe600078e00ff */
[----:B------:R-:W-:Y:S05]  /*64d0*/  PLOP3.LUT P0, PT, PT, PT, UP2, 0x80, 0x8 ;  /* 0x000000000008781c */ /* 0x000fea0003f0f028 */
[----:B------:R-:W2:Y:S01]  /*64e0*/  @UP2 LDCU.64 UR4, c[0x0][0x988] ;  /* 0x00013100ff0427ac */ /* 0x000ea20008000a00 */
[----:B------:R-:W-:Y:S07]  /*64f0*/  @UP2 UIMAD UR6, UR45, UR30, URZ ;  /* 0x0000001e2d0622a4 */ /* 0x000fee000f8e02ff */
[----:B------:R-:W-:Y:S01]  /*6500*/  @!P0 PRMT R79, R0, 0x7610, R79 ;  /* 0x00007610004f8816 */ /* 0x000fe2000000004f */
[----:B--2---:R-:W-:Y:S06]  /*6510*/  @UP2 UIMAD.WIDE UR4, UR6, 0x4, UR4 ;  /* 0x00000004060428a5 */ /* 0x004fec000f8e0204 */
[----:B------:R-:W-:Y:S01]  /*6520*/  IMAD.U32 R14, RZ, RZ, UR4 ;  /* 0x00000004ff0e7e24 */ /* 0x000fe2000f8e00ff */
[----:B------:R-:W-:Y:S04]  /*6530*/  MOV R15, UR5 ;  /* 0x00000005000f7c02 */ /* 0x000fe80008000f00 */
[----:B------:R-:W2:Y:S01]  /*6540*/  @!UP2 LDCU UR4, c[0x0][0x980] ;  /* 0x00013000ff04a7ac */ /* 0x000ea20008000800 */
[----:B-1---5:R4:W5:Y:S02]  /*6550*/  @P0 LDG.E R39, desc[UR8][R14.64] ;  /* 0x000000080e270981 */ /* 0x022964000c1e1900 */
[----:B--2-4-:R-:W-:Y:S07]  /*6560*/  @!P0 IMAD.U32 R39, RZ, RZ, UR4 ;  /* 0x00000004ff278e24 */ /* 0x014fee000f8e00ff */
.L_x_116:
[----:B-----5:R-:W-:Y:S01]  /*6570*/  @!P2 FSETP.EQ.AND P0, PT, R39, RZ, PT ;  /* 0x000000ff2700a20b */ /* 0x020fe20003f02000 */
[----:B------:R-:W-:Y:S01]  /*6580*/  @!UPT UIADD3 URZ, UPT, UPT, URZ, URZ, URZ ;  /* 0x000000fffffff290 */ /* 0x000fe2000fffe0ff */
[----:B------:R-:W-:Y:S11]  /*6590*/  @!P2 BRA `(.L_x_117) ;  /* 0x000000000014a947 */ /* 0x000ff60003800000 */
[----:B------:R-:W-:Y:S02]  /*65a0*/  LOP3.LUT P2, RZ, R79, 0xff, RZ, 0xc0, !PT ;  /* 0x000000ff4fff7812 */ /* 0x000fe4000784c0ff */
[----:B------:R-:W-:Y:S04]  /*65b0*/  PLOP3.LUT P0, PT, PT, PT, UP2, 0x80, 0x8 ;  /* 0x000000000008781c */ /* 0x000fe80003f0f028 */
[----:B------:R-:W-:Y:S07]  /*65c0*/  PLOP3.LUT P0, PT, P0, PT, PT, 0x8, 0x80 ;  /* 0x000000000080781c */ /* 0x000fee000070e170 */
[----:B------:R-:W-:Y:S11]  /*65d0*/  @P2 FSETP.EQ.AND P0, PT, R39, RZ, PT ;  /* 0x000000ff2700220b */ /* 0x000ff60003f02000 */
[----:B------:R-:W-:Y:S02]  /*65e0*/  @!UPT UIADD3 URZ, UPT, UPT, URZ, URZ, URZ ;  /* 0x000000fffffff290 */ /* 0x000fe4000fffe0ff */
.L_x_117:
[----:B------:R-:W2:Y:S01]  /*65f0*/  SYNCS.PHASECHK.TRANS64.TRYWAIT P2, [UR28+0x248], R3 ;  /* 0x00024803ff0075a7 */ /* 0x000ea2000804111c */
[----:B------:R-:W-:Y:S04]  /*6600*/  @P1 SHF.R.U32.HI R4, RZ, 0x10, R5 ;  /* 0x00000010ff041819 */ /* 0x000fe80000011605 */
[----:B------:R-:W-:Y:S02]  /*6610*/  @P1 R2UR UR45, R4 ;  /* 0x00000000042d12ca */ /* 0x000fe400000e0000 */
[----:B------:R-:W-:Y:S01]  /*6620*/  ELECT P1, URZ, PT ;  /* 0x0000000000ff782f */ /* 0x000fe20003820000 */
[----:B------:R-:W-:Y:S01]  /*6630*/  @!UPT UIADD3 URZ, UPT, UPT, URZ, URZ, URZ ;  /* 0x000000fffffff290 */ /* 0x000fe2000fffe0ff */
[----:B--2---:R-:W-:Y:S11]  /*6640*/  @!P2 BRA `(.L_x_118) ;  /* 0x00000034007ca947 */ /* 0x004ff60003800000 */
.L_x_232:
[----:B------:R-:W-:Y:S02]  /*6650*/  PLOP3.LUT P1, PT, P0, P1, PT, 0xf2, 0x2f ;  /* 0x00000000002f781c */ /* 0x000fe40000723e72 */
[----:B------:R-:W-:Y:S02]  /*6660*/  R2UR UR7, R81 ;  /* 0x00000000510772ca */ /* 0x000fe400000e0000 */
[----:B------:R-:W-:Y:S02]  /*6670*/  LOP3.LUT R10, R10, 0x1, RZ, 0x3c, !PT ;  /* 0x000000010a0a7812 */ /* 0x000fe400078e3cff */
[----:B------:R-:W-:Y:S07]  /*6680*/  LOP3.LUT R9, R9, 0x1, RZ, 0x3c, !PT ;  /* 0x0000000109097812 */ /* 0x000fee00078e3cff */
[----:B------:R-:W-:Y:S01]  /*6690*/  VOTEU.ALL UP0, P1 ;  /* 0x0000000000ff7886 */ /* 0x000fe20000800000 */
[----:B-1----:R-:W-:Y:S01]  /*66a0*/  @!P1 IADD3 R3, P0, PT, R12, 0x680, RZ ;  /* 0x000006800c039810 */ /* 0x002fe20007f1e0ff */
[----:B------:R-:W-:Y:S03]  /*66b0*/  @!P1 IMAD.MOV.U32 R0, RZ, 0x20, RZ ;  /* 0x00000020ff009824 */ /* 0x000fe600078e00ff */
[----:B------:R-:W1:Y:S01]  /*66c0*/  @!UP0 LDCU.128 UR24, c[0x0][0xa80] ;  /* 0x00015000ff1887ac */ /* 0x000e620008000c00 */
[----:B------:R-:W-:Y:S01]  /*66d0*/  @!P1 IMAD.MOV.U32 R0, RZ, 0x400, R0 ;  /* 0x00000400ff009824 */ /* 0x000fe200078e0000 */
[----:B------:R-:W2:Y:S01]  /*66e0*/  @!UP0 LDCU.128 UR20, c[0x0][0xa90] ;  /* 0x00015200ff1487ac */ /* 0x000ea20008000c00 */
[----:B------:R-:W4:Y:S01]  /*66f0*/  @!UP0 LDCU UR6, c[0x0][0xaa0] ;  /* 0x00015400ff0687ac */ /* 0x000f220008000800 */
[----:B------:R-:W-:Y:S02]  /*6700*/  @!UP0 USHF.L.U32 UR11, UR49, 0x6, URZ ;  /* 0x00000006310b8899 */ /* 0x000fe400080006ff */
[----:B-1----:R-:W-:Y:S02]  /*6710*/  @!UP0 UISETP.NE.AND UP1, UPT, UR24, 0x1, UPT ;  /* 0x000000011800888c */ /* 0x002fe4000bf25270 */
[----:B------:R-:W-:Y:S02]  /*6720*/  UIMAD.WIDE.U32 UR4, UR11, UR25, URZ ;  /* 0x000000190b0472a5 */ /* 0x000fe4000f8e00ff */
[----:B------:R-:W-:Y:S02]  /*6730*/  @!UP0 USHF.L.U32 UR10, UR51, 0x6, URZ ;  /* 0x00000006330a8899 */ /* 0x000fe400080006ff */
[----:B------:R-:W-:Y:S02]  /*6740*/  @!UP0 UIADD3 UR8, UPT, UPT, UR28, 0x400, URZ ;  /* 0x000004001c088890 */ /* 0x000fe4000fffe0ff */
[----:B------:R-:W-:Y:S02]  /*6750*/  @!UP0 UIADD3 UR9, UPT, UPT, UR28, 0x240, URZ ;  /* 0x000002401c098890 */ /* 0x000fe4000fffe0ff */
[----:B------:R-:W-:Y:S02]  /*6760*/  UIADD3 UR51, UPT, UPT, UR15, UR7, URZ ;  /* 0x000000070f337290 */ /* 0x000fe4000fffe0ff */
[----:B------:R-:W-:Y:S01]  /*6770*/  UIADD3 UR49, UPT, UPT, UR16, UR63, URZ ;  /* 0x0000003f10317290 */ /* 0x000fe2000fffe0ff */
[----:B------:R-:W-:Y:S02]  /*6780*/  @!UP0 UMOV UR4, UR5 ;  /* 0x0000000500048c82 */ /* 0x000fe40008000000 */
[----:B------:R-:W-:Y:S04]  /*6790*/  @!UP0 USHF.R.U32.HI UR4, URZ, UR26, UR4 ;  /* 0x0000001aff048299 */ /* 0x000fe80008011604 */
[----:B------:R-:W-:Y:S02]  /*67a0*/  @!UP0 USEL UR12, UR11, UR4, !UP1 ;  /* 0x000000040b0c8287 */ /* 0x000fe4000c800000 */
[----:B------:R-:W-:Y:S02]  /*67b0*/  @!UP0 UISETP.NE.AND UP1, UPT, UR27, 0x1, UPT ;  /* 0x000000011b00888c */ /* 0x000fe4000bf25270 */
[----:B--2---:R-:W-:Y:S07]  /*67c0*/  UIMAD.WIDE.U32 UR4, UR12, UR20, URZ ;  /* 0x000000140c0472a5 */ /* 0x004fee000f8e00ff */
[----:B------:R-:W-:Y:S02]  /*67d0*/  @!UP0 UMOV UR4, UR5 ;  /* 0x0000000500048c82 */ /* 0x000fe40008000000 */
[----:B------:R-:W-:Y:S04]  /*67e0*/  @!UP0 USHF.R.U32.HI UR4, URZ, UR21, UR4 ;  /* 0x00000015ff048299 */ /* 0x000fe80008011604 */
[----:B------:R-:W-:Y:S02]  /*67f0*/  @!UP0 USEL UR13, UR12, UR4, !UP1 ;  /* 0x000000040c0d8287 */ /* 0x000fe4000c800000 */
[----:B------:R-:W-:Y:S02]  /*6800*/  @!UP0 UISETP.NE.AND UP1, UPT, UR22, 0x1, UPT ;  /* 0x000000011600888c */ /* 0x000fe4000bf25270 */
[----:B------:R-:W-:Y:S07]  /*6810*/  UIMAD.WIDE.U32 UR4, UR13, UR23, URZ ;  /* 0x000000170d0472a5 */ /* 0x000fee000f8e00ff */
[----:B------:R-:W-:Y:S02]  /*6820*/  @!UP0 UMOV UR4, UR5 ;  /* 0x0000000500048c82 */ /* 0x000fe40008000000 */
[----:B----4-:R-:W-:Y:S01]  /*6830*/  @!UP0 USHF.R.U32.HI UR4, URZ, UR6, UR4 ;  /* 0x00000006ff048299 */ /* 0x010fe20008011604 */
[----:B------:R-:W-:Y:S01]  /*6840*/  @!P1 R2UR UR6, R0 ;  /* 0x00000000000692ca */ /* 0x000fe200000e0000 */
[----:B------:R-:W-:Y:S02]  /*6850*/  @!P1 IMAD.X R0, RZ, RZ, R13, P0 ;  /* 0x000000ffff009224 */ /* 0x000fe400000e060d */
[----:B------:R-:W-:Y:S02]  /*6860*/  @!UP0 USEL UR14, UR13, UR4, !UP1 ;  /* 0x000000040d0e8287 */ /* 0x000fe4000c800000 */
[----:B------:R-:W-:Y:S02]  /*6870*/  @!UP0 UIADD3 UR4, UPT, UPT, -UR12, URZ, URZ ;  /* 0x000000ff0c048290 */ /* 0x000fe4000fffe1ff */
[----:B------:R-:W-:Y:S02]  /*6880*/  @!UP0 UIADD3 UR5, UPT, UPT, -UR14, URZ, URZ ;  /* 0x000000ff0e058290 */ /* 0x000fe4000fffe1ff */
[----:B------:R-:W-:Y:S02]  /*6890*/  @!UP0 UIMAD UR11, UR24, UR4, UR11 ;  /* 0x00000004180b82a4 */ /* 0x000fe4000f8e020b */
[----:B------:R-:W-:Y:S02]  /*68a0*/  @!UP0 UIADD3 UR4, UPT, UPT, -UR13, URZ, URZ ;  /* 0x000000ff0d048290 */ /* 0x000fe4000fffe1ff */
[----:B------:R-:W-:Y:S01]  /*68b0*/  @!UP0 UIMAD UR13, UR22, UR5, UR13 ;  /* 0x00000005160d82a4 */ /* 0x000fe2000f8e020d */
[----:B------:R-:W-:Y:S01]  /*68c0*/  @!P1 R2UR UR5, R3 ;  /* 0x00000000030592ca */ /* 0x000fe200000e0000 */
[----:B------:R-:W-:Y:S02]  /*68d0*/  @!UP0 UIMAD UR12, UR27, UR4, UR12 ;  /* 0x000000041b0c82a4 */ /* 0x000fe4000f8e020c */
[----:B------:R-:W-:Y:S01]  /*68e0*/  @!UP0 UPRMT UR6, UR6, 0x5410, URZ ;  /* 0x0000541006068896 */ /* 0x000fe200080000ff */
[----:B------:R-:W-:Y:S01]  /*68f0*/  @!P1 R2UR UR4, R0 ;  /* 0x00000000000492ca */ /* 0x000fe200000e0000 */
[----:B------:R-:W-:Y:S01]  /*6900*/  VOTEU.ALL UP0, P1 ;  /* 0x0000000000ff7886 */ /* 0x000fe20000800000 */
[----:B------:R-:W-:Y:S07]  /*6910*/  UPLOP3.LUT UP1, UPT, UPT, UPT, UPT, 0x80, 0x8 ;  /* 0x000000000008789c */ /* 0x000fee0003f2f070 */
[----:B------:R-:W-:Y:S04]  /*6920*/  IMAD.U32 R4, RZ, RZ, UR5 ;  /* 0x00000005ff047e24 */ /* 0x000fe8000f8e00ff */
[----:B------:R-:W-:Y:S01]  /*6930*/  IMAD.U32 R5, RZ, RZ, UR4 ;  /* 0x00000004ff057e24 */ /* 0x000fe2000f8e00ff */
[----:B------:R-:W-:Y:S04]  /*6940*/  @!P1 R2UR UR4, R4 ;  /* 0x00000000040492ca */ /* 0x000fe800000e0000 */
[----:B------:R-:W-:Y:S11]  /*6950*/  @!P1 R2UR UR5, R5 ;  /* 0x00000000050592ca */ /* 0x000ff600000e0000 */
[----:B------:R-:W-:Y:S02]  /*6960*/  @!UPT UIADD3 URZ, UPT, UPT, URZ, URZ, URZ ;  /* 0x000000fffffff290 */ /* 0x000fe4000fffe0ff */
[----:B------:R1:W-:Y:S01]  /*6970*/  @!UP0 UTMALDG.5D.IM2COL [UR8], [UR4], UR6 ;  /* 0x00000008040083b4 */ /* 0x0003e20008060006 */
[----:B------:R1:W-:Y:S01]  /*6980*/  @!P1 SYNCS.ARRIVE.TRANS64.RED.A0TR RZ, [UR28+0x240], R2 ;  /* 0x00024002ffff99a7 */ /* 0x0003e2000830041c */
[----:B------:R-:W-:Y:S01]  /*6990*/  SYNCS.ARRIVE.TRANS64.RED.A1T0 RZ, [UR38], RZ ;  /* 0x000000ffffff79a7 */ /* 0x000fe20008100426 */
[----:B------:R-:W-:Y:S05]  /*69a0*/  BRA.U UP3, `(.L_x_119) ;  /* 0xfffffff503307547 */ /* 0x000fea000b83ffff */
[----:B------:R-:W-:Y:S07]  /*69b0*/  MOV R0, UR28 ;  /* 0x0000001c00007c02 */ /* 0x000fee0008000f00 */
.L_x_120:
[----:B-1----:R-:W-:-:S04]  /*69c0*/  SHF.L.U32 R2, R10, 0x1f, RZ ;  /* 0x0000001f0a027819 */ /* 0x002fc800000006ff */
[----:B------:R1:W2:Y:S03]  /*69d0*/  SYNCS.PHASECHK.TRANS64.TRYWAIT P0, [R0+URZ+0x248], R2 ;  /* 0x00024802000075a7 */ /* 0x0002a600080011ff */
[----:B--2---:R-:W-:Y:S05]  /*69e0*/  @!P0 NANOSLEEP.SYNCS 0x989680 ;  /* 0x009896800000895d */ /* 0x004fea0003900000 */
[----:B------:R-:W2:Y:S02]  /*69f0*/  @!P0 SYNCS.PHASECHK.TRANS64 P0, [R0+URZ+0x248], R2 ;  /* 0x00024802000085a7 */ /* 0x000ea400080010ff */
[----:B--23--:R-:W-:Y:S05]  /*6a00*/  @P0 EXIT ;  /* 0x000000000000094d */ /* 0x00cfea0003800000 */
[----:B------:R-:W-:Y:S05]  /*6a10*/  BRA `(.L_x_120) ;  /* 0xfffffffc00e87947 */ /* 0x000fea000383ffff */
.L_x_111:
[----:B------:R-:W-:-:S06]  /*6a20*/  UISETP.GE.AND UP0, UPT, UR18, 0x4, UPT ;  /* 0x000000041200788c */ /* 0x000fcc000bf06270 */
[----:B------:R-:W-:-:S13]  /*6a30*/  PLOP3.LUT P0, PT, PT, PT, UP0, 0x80, 0x8 ;  /* 0x000000000008781c */ /* 0x000fda0003f0f008 */
[----:B-1----:R-:W-:Y:S05]  /*6a40*/  @!P0 EXIT ;  /* 0x000000000000894d */ /* 0x002fea0003800000 */
[----:B------:R-:W1:Y:S08]  /*6a50*/  S2UR UR4, SR_CgaCtaId ;  /* 0x00000000000479c3 */ /* 0x000e700000008800 */
[----:B------:R-:W-:Y:S01]  /*6a60*/  BAR.SYNC.DEFER_BLOCKING 0x6, 0xa0 ;  /* 0x0182800000007b1d */ /* 0x000fe20000010000 */
[C---:B------:R-:W-:Y:S01]  /*6a70*/  IMAD.SHL.U32 R3, R69.reuse, 0x40, RZ ;  /* 0x0000004045037824 */ /* 0x040fe200078e00ff */
[----:B------:R-:W-:Y:S01]  /*6a80*/  SHF.R.U32.HI R6, RZ, 0x1, R69 ;  /* 0x00000001ff067819 */ /* 0x000fe20000011645 */
[----:B------:R-:W-:Y:S01]  /*6a90*/  IMAD.SHL.U32 R0, R80, 0x800, RZ ;  /* 0x0000080050007824 */ /* 0x000fe200078e00ff */
[----:B------:R-:W-:Y:S01]  /*6aa0*/  CS2R R84, SRZ ;  /* 0x0000000000547805 */ /* 0x000fe2000001ff00 */
[----:B------:R-:W-:Y:S01]  /*6ab0*/  IMAD.SHL.U32 R78, R69, 0x8, RZ ;  /* 0x00000008454e7824 */ /* 0x000fe200078e00ff */
[----:B------:R-:W-:Y:S01]  /*6ac0*/  UMOV UR44, 0x400 ;  /* 0x00000400002c7882 */ /* 0x000fe20000000000 */
[C---:B------:R-:W-:Y:S01]  /*6ad0*/  LOP3.LUT R7, R3.reuse, 0x180, RZ, 0xc0, !PT ;  /* 0x0000018003077812 */ /* 0x040fe200078ec0ff */
[----:B------:R-:W2:Y:S01]  /*6ae0*/  LDC.64 R74, c[0x0][0x988] ;  /* 0x00026200ff4a7b82 */ /* 0x000ea20000000a00 */
[----:B------:R-:W-:Y:S01]  /*6af0*/  LOP3.LUT R3, R3, 0x640, RZ, 0xc0, !PT ;  /* 0x0000064003037812 */ /* 0x000fe200078ec0ff */
[----:B------:R-:W-:Y:S01]  /*6b00*/  IMAD.U32 R37, R69, 0x10000, RZ ;  /* 0x0001000045257824 */ /* 0x000fe200078e00ff */
[----:B------:R-:W-:Y:S01]  /*6b10*/  LOP3.LUT R6, R7, 0x20, R6, 0xf8, !PT ;  /* 0x0000002007067812 */ /* 0x000fe200078ef806 */
[----:B------:R-:W-:Y:S01]  /*6b20*/  IMAD.MOV.U32 R36, RZ, RZ, RZ ;  /* 0x000000ffff247224 */ /* 0x000fe200078e00ff */
[----:B------:R-:W-:Y:S01]  /*6b30*/  LOP3.LUT R0, R3, 0x800, R0, 0xf8, !PT ;  /* 0x0000080003007812 */ /* 0x000fe200078ef800 */
[----:B------:R-:W-:Y:S01]  /*6b40*/  IMAD.MOV.U32 R83, RZ, RZ, RZ ;  /* 0x000000ffff537224 */ /* 0x000fe200078e00ff */
[----:B------:R-:W-:Y:S01]  /*6b50*/  LOP3.LUT R78, R6, 0x30, R78, 0x78, !PT ;  /* 0x00000030064e7812 */ /* 0x000fe200078e784e */
[----:B------:R-:W3:Y:S01]  /*6b60*/  LDC.64 R76, c[0x0][0x990] ;  /* 0x00026400ff4c7b82 */ /* 0x000ee20000000a00 */
[----:B------:R-:W4:Y:S02]  /*6b70*/  LDCU UR48, c[0x0][0x370] ;  /* 0x00006e00ff3077ac */ /* 0x000f240008000800 */
[----:B------:R-:W-:Y:S01]  /*6b80*/  LOP3.LUT R78, R0, R78, RZ, 0xfc, !PT ;  /* 0x0000004e004e7212 */ /* 0x000fe200078efcff */
[----:B------:R-:W-:Y:S01]  /*6b90*/  IMAD.SHL.U32 R0, R80, 0x200000, RZ ;  /* 0x0020000050007824 */ /* 0x000fe200078e00ff */
[----:B------:R-:W2:Y:S03]  /*6ba0*/  LDCU UR42, c[0x0][0xc0c] ;  /* 0x00018180ff2a77ac */ /* 0x000ea60008000800 */
[----:B------:R-:W2:Y:S01]  /*6bb0*/  LDC.64 R72, c[0x0][0x9b0] ;  /* 0x00026c00ff487b82 */ /* 0x000ea20000000a00 */
[----:B-1----:R-:W-:Y:S01]  /*6bc0*/  ULEA UR44, UR4, UR44, 0x18 ;  /* 0x0000002c042c7291 */ /* 0x002fe2000f8ec0ff */
[----:B------:R-:W-:Y:S01]  /*6bd0*/  LOP3.LUT R0, R0, 0x200000, RZ, 0xc0, !PT ;  /* 0x0020000000007812 */ /* 0x000fe200078ec0ff */
[----:B------:R-:W1:Y:S03]  /*6be0*/  LDCU UR38, c[0x0][0xc30] ;  /* 0x00018600ff2677ac */ /* 0x000e660008000800 */
[----:B------:R-:W-:Y:S01]  /*6bf0*/  LOP3.LUT R37, R0, 0x400000, R37, 0xf8, !PT ;  /* 0x0040000000257812 */ /* 0x000fe200078ef825 */
[----:B------:R-:W-:Y:S01]  /*6c00*/  UIADD3 UR4, UPT, UPT, UR44, 0x1400, URZ ;  /* 0x000014002c047890 */ /* 0x000fe2000fffe0ff */
[----:B------:R-:W1:Y:S01]  /*6c10*/  LDC.64 R70, c[0x0][0x9a8] ;  /* 0x00026a00ff467b82 */ /* 0x000e620000000a00 */
[----:B------:R-:W-:Y:S01]  /*6c20*/  VIADD R86, R78, UR44 ;  /* 0x0000002c4e567c36 */ /* 0x000fe20008000000 */
[----:B------:R-:W4:Y:S01]  /*6c30*/  LDS R2, [UR44+0x2b0] ;  /* 0x0002b02cff027984 */ /* 0x000f220008000800 */
[----:B------:R-:W1:Y:S02]  /*6c40*/  LDCU.64 UR60, c[0x0][0x988] ;  /* 0x00013100ff3c77ac */ /* 0x000e640008000a00 */
[----:B------:R-:W-:Y:S01]  /*6c50*/  IMAD.U32 R87, RZ, RZ, UR4 ;  /* 0x00000004ff577e24 */ /* 0x000fe2000f8e00ff */
[----:B------:R-:W1:Y:S01]  /*6c60*/  LDCU.64 UR40, c[0x0][0xc28] ;  /* 0x00018500ff2877ac */ /* 0x000e620008000a00 */
[----:B------:R-:W1:Y:S01]  /*6c70*/  LDCU.128 UR52, c[0x0][0xc10] ;  /* 0x00018200ff3477ac */ /* 0x000e620008000c00 */
[----:B------:R-:W1:Y:S01]  /*6c80*/  LDCU.128 UR56, c[0x0][0xb80] ;  /* 0x00017000ff3877ac */ /* 0x000e620008000c00 */
[----:B------:R-:W1:Y:S01]  /*6c90*/  LDCU UR47, c[0x0][0x374] ;  /* 0x00006e80ff2f77ac */ /* 0x000e620008000800 */
[----:B------:R-:W-:Y:S01]  /*6ca0*/  UIADD3 UR62, UPT, UPT, UR44, 0x400, URZ ;  /* 0x000004002c3e7890 */ /* 0x000fe2000fffe0ff */
[C---:B----4-:R-:W-:Y:S01]  /*6cb0*/  VIADD R3, R2.reuse, 0x20 ;  /* 0x0000002002037836 */ /* 0x050fe20000000000 */
[----:B------:R-:W-:-:S04]  /*6cc0*/  LOP3.LUT R2, R2, 0xffff, RZ, 0xc0, !PT ;  /* 0x0000ffff02027812 */ /* 0x000fc800078ec0ff */
[----:B------:R-:W-:-:S05]  /*6cd0*/  LOP3.LUT R3, R3, 0xffff, RZ, 0xc0, !PT ;  /* 0x0000ffff03037812 */ /* 0x000fca00078ec0ff */
[----:B------:R4:W-:Y:S02]  /*6ce0*/  STL.64 [R1], R2 ;  /* 0x0000000201007387 */ /* 0x0009e40000100a00 */
[----:B----4-:R-:W-:-:S05]  /*6cf0*/  IMAD.SHL.U32 R2, R69, 0x10, RZ ;  /* 0x0000001045027824 */ /* 0x010fca00078e00ff */
[----:B------:R-:W-:-:S04]  /*6d00*/  LOP3.LUT R2, R2, 0x20, RZ, 0xc0, !PT ;  /* 0x0000002002027812 */ /* 0x000fc800078ec0ff */
[----:B-123--:R-:W-:-:S07]  /*6d10*/  IADD3 R86, PT, PT, -R2, 0x400, R86 ;  /* 0x0000040002567810 */ /* 0x00efce0007ffe156 */
.L_x_138:
[----:B------:R-:W-:Y:S04]  /*6d20*/  SHF.L.U32 R2, R84, 0x1f, RZ ;  /* 0x0000001f54027819 */ /* 0x000fe800000006ff */
[----:B-1----:R-:W1:Y:S02]  /*6d30*/  SYNCS.PHASECHK.TRANS64.TRYWAIT P0, [UR44+0x260], R2 ;  /* 0x00026002ff0075a7 */ /* 0x002e64000800112c */
[----:B-1----:R-:W-:Y:S05]  /*6d40*/  @!P0 BRA `(.L_x_121) ;  /* 0x0000002c00d48947 */ /* 0x002fea0003800000 */
.L_x_234:
[----:B-1----:R-:W-:Y:S01]  /*6d50*/  LEA R2, R36, UR43, 0x2 ;  /* 0x0000002b24027c11 */ /* 0x002fe2000f8e10ff */
[----:B------:R-:W1:Y:S01]  /*6d60*/  LDS.128 R4, [UR44+0x2a0] ;  /* 0x0002a02cff047984 */ /* 0x000e620008000c00 */
[----:B------:R-:W-:Y:S02]  /*6d70*/  UIADD3 UR4, UPT, UPT, UR44, 0x268, URZ ;  /* 0x000002682c047890 */ /* 0x000fe4000fffe0ff */
[----:B------:R-:W-:Y:S01]  /*6d80*/  UISETP.GE.AND UP0, UPT, UR39, 0x1, UPT ;  /* 0x000000012700788c */ /* 0x000fe2000bf06270 */
[----:B------:R-:W-:Y:S01]  /*6d90*/  @!PT LDS RZ, [RZ] ;  /* 0x00000000fffff984 */ /* 0x000fe20000000800 */
[----:B------:R-:W-:Y:S01]  /*6da0*/  @!PT LDS RZ, [RZ] ;  /* 0x00000000fffff984 */ /* 0x000fe20000000800 */
[----:B------:R-:W-:Y:S01]  /*6db0*/  @!PT LDS RZ, [RZ] ;  /* 0x00000000fffff984 */ /* 0x000fe20000000800 */
[----:B------:R-:W-:Y:S01]  /*6dc0*/  @!PT LDS RZ, [RZ] ;  /* 0x00000000fffff984 */ /* 0x000fe20000000800 */
[----:B------:R2:W-:Y:S06]  /*6dd0*/  MEMBAR.ALL.CTA ;  /* 0x0000000000007992 */ /* 0x0005ec0000008000 */
[----:B--2---:R-:W2:Y:S01]  /*6de0*/  FENCE.VIEW.ASYNC.S ;  /* 0x00000000000073c6 */ /* 0x004ea20000000000 */
[----:B------:R-:W-:Y:S09]  /*6df0*/  UPRMT UR4, URZ, 0x654, UR4 ;  /* 0x00000654ff047896 */ /* 0x000ff20008000004 */
[----:B--2---:R-:W-:Y:S01]  /*6e00*/  SYNCS.ARRIVE.TRANS64.RED.A1T0 RZ, [UR4], RZ ;  /* 0x000000ffffff79a7 */ /* 0x004fe20008100404 */
[----:B------:R-:W5:Y:S01]  /*6e10*/  LDL R2, [R2] ;  /* 0x0000000002027983 */ /* 0x000f620000100800 */
[----:B-1----:R-:W-:Y:S11]  /*6e20*/  LOP3.LUT P0, RZ, R6, 0x1, RZ, 0xc0, !PT ;  /* 0x0000000106ff7812 */ /* 0x002ff6000780c0ff */
[----:B------:R-:W-:Y:S02]  /*6e30*/  @!UPT UIADD3 URZ, UPT, UPT, URZ, URZ, URZ ;  /* 0x000000fffffff290 */ /* 0x000fe4000fffe0ff */
[----:B------:R-:W-:Y:S01]  /*6e40*/  VOTEU.ANY UP1, P0 ;  /* 0x0000000000ff7886 */ /* 0x000fe20000020100 */
[----:B------:R-:W-:Y:S01]  /*6e50*/  PLOP3.LUT P0, PT, PT, PT, UP1, 0x80, 0x8 ;  /* 0x000000000008781c */ /* 0x000fe20003f0f018 */
[----:B------:R-:W-:Y:S11]  /*6e60*/  UP2UR UR46, UPR, URZ, 0x2 ;  /* 0x00000002ff2e7883 */ /* 0x000ff60008000000 */
[----:B------:R-:W-:Y:S01]  /*6e70*/  @!UPT UIADD3 URZ, UPT, UPT, URZ, URZ, URZ ;  /* 0x000000fffffff290 */ /* 0x000fe2000fffe0ff */
[----:B------:R-:W-:Y:S02]  /*6e80*/  @P0 MOV R3, R4 ;  /* 0x0000000400030202 */ /* 0x000fe40000000f00 */
[----:B------:R-:W-:Y:S02]  /*6e90*/  @P0 LOP3.LUT R0, R5, 0xffff, RZ, 0xc0, !PT ;  /* 0x0000ffff05000812 */ /* 0x000fe400078ec0ff */
[----:B------:R-:W-:Y:S02]  /*6ea0*/  @P0 R2UR UR5, R3 ;  /* 0x00000000030502ca */ /* 0x000fe400000e0000 */
[----:B------:R-:W-:Y:S11]  /*6eb0*/  @P0 R2UR UR4, R0 ;  /* 0x00000000000402ca */ /* 0x000ff600000e0000 */
[----:B------:R-:W-:Y:S02]  /*6ec0*/  @UP1 UMOV UR37, UR5 ;  /* 0x0000000500251c82 */ /* 0x000fe40008000000 */
[----:B------:R-:W-:Y:S01]  /*6ed0*/  @UP1 UMOV UR36, UR4 ;  /* 0x0000000400241c82 */ /* 0x000fe20008000000 */
[----:B------:R-:W-:Y:S05]  /*6ee0*/  BRA.U !UP0, `(.L_x_122) ;  /* 0x0000000108cc7547 */ /* 0x000fea000b800000 */
[----:B------:R-:W1:Y:S01]  /*6ef0*/  LDCU UR9, c[0x0][0xc20] ;  /* 0x00018400ff0977ac */ /* 0x000e620008000800 */
[----:B------:R-:W-:Y:S02]  /*6f00*/  UIMAD.WIDE.U32 UR4, UR47, UR55, URZ ;  /* 0x000000372f0472a5 */ /* 0x000fe4000f8e00ff */
[----:B------:R-:W-:Y:S02]  /*6f10*/  UIMAD.WIDE.U32 UR6, UR48, UR52, URZ ;  /* 0x00000034300672a5 */ /* 0x000fe4000f8e00ff */
[----:B------:R-:W-:Y:S02]  /*6f20*/  UIMAD.WIDE.U32 UR10, UR36, UR55, URZ ;  /* 0x00000037240a72a5 */ /* 0x000fe4000f8e00ff */
[----:B------:R-:W-:Y:S02]  /*6f30*/  UISETP.NE.AND UP0, UPT, UR54, 0x1, UPT ;  /* 0x000000013600788c */ /* 0x000fe4000bf05270 */
[----:B------:R-:W-:Y:S02]  /*6f40*/  UISETP.NE.AND UP1, UPT, UR42, 0x1, UPT ;  /* 0x000000012a00788c */ /* 0x000fe4000bf25270 */
[----:B------:R-:W-:Y:S02]  /*6f50*/  UISETP.NE.AND UP2, UPT, UR39, 0x1, UPT ;  /* 0x000000012700788c */ /* 0x000fe4000bf45270 */
[----:B------:R-:W-:Y:S01]  /*6f60*/  UIMAD.WIDE.U32 UR12, UR37, UR52, URZ ;  /* 0x00000034250c72a5 */ /* 0x000fe2000f8e00ff */
[----:B------:R-:W-:Y:S01]  /*6f70*/  UMOV UR4, UR5 ;  /* 0x0000000500047c82 */ /* 0x000fe20008000000 */
[----:B------:R-:W-:Y:S01]  /*6f80*/  UMOV UR6, UR11 ;  /* 0x0000000b00067c82 */ /* 0x000fe20008000000 */
[----:B-1----:R-:W-:Y:S03]  /*6f90*/  USHF.R.U32.HI UR8, URZ, UR9, UR4 ;  /* 0x00000009ff087299 */ /* 0x002fe60008011604 */
[----:B------:R-:W-:Y:S02]  /*6fa0*/  UMOV UR4, UR7 ;  /* 0x0000000700047c82 */ /* 0x000fe40008000000 */
[----:B------:R-:W-:Y:S02]  /*6fb0*/  USHF.R.U32.HI UR5, URZ, UR53, UR4 ;  /* 0x00000035ff057299 */ /* 0x000fe40008011604 */
[----:B------:R-:W-:Y:S02]  /*6fc0*/  USEL UR4, UR47, UR8, !UP0 ;  /* 0x000000082f047287 */ /* 0x000fe4000c000000 */
[----:B------:R-:W-:Y:S02]  /*6fd0*/  USHF.R.U32.HI UR8, URZ, UR9, UR6 ;  /* 0x00000009ff087299 */ /* 0x000fe40008011606 */
[----:B------:R-:W-:Y:S02]  /*6fe0*/  UIMAD.WIDE.U32 UR6, UR4, UR40, URZ ;  /* 0x00000028040672a5 */ /* 0x000fe4000f8e00ff */
[----:B------:R-:W-:Y:S02]  /*6ff0*/  USEL UR9, UR48, UR5, !UP1 ;  /* 0x0000000530097287 */ /* 0x000fe4000c800000 */
[----:B------:R-:W-:Y:S02]  /*7000*/  USEL UR8, UR36, UR8, !UP0 ;  /* 0x0000000824087287 */ /* 0x000fe4000c000000 */
[----:B------:R-:W-:Y:S01]  /*7010*/  UIMAD.WIDE.U32 UR10, UR9, UR40, URZ ;  /* 0x00000028090a72a5 */ /* 0x000fe2000f8e00ff */
[----:B------:R-:W-:Y:S01]  /*7020*/  UMOV UR6, UR7 ;  /* 0x0000000700067c82 */ /* 0x000fe20008000000 */
[----:B------:R-:W-:Y:S01]  /*7030*/  UMOV UR5, UR13 ;  /* 0x0000000d00057c82 */ /* 0x000fe20008000000 */
[----:B------:R-:W-:Y:S02]  /*7040*/  @UP2 USHF.R.U32.HI UR4, URZ, UR41, UR6 ;  /* 0x00000029ff042299 */ /* 0x000fe40008011606 */
[----:B------:R-:W-:Y:S02]  /*7050*/  USHF.R.U32.HI UR5, URZ, UR53, UR5 ;  /* 0x00000035ff057299 */ /* 0x000fe40008011605 */
[----:B------:R-:W-:Y:S02]  /*7060*/  UIMAD UR4, UR39, UR4, URZ ;  /* 0x00000004270472a4 */ /* 0x000fe4000f8e02ff */
[----:B------:R-:W-:Y:S02]  /*7070*/  USEL UR5, UR37, UR5, !UP1 ;  /* 0x0000000525057287 */ /* 0x000fe4000c800000 */
[----:B------:R-:W-:Y:S01]  /*7080*/  UISETP.GE.AND UP0, UPT, UR8, UR4, UPT ;  /* 0x000000040800728c */ /* 0x000fe2000bf06270 */
[----:B------:R-:W-:Y:S01]  /*7090*/  UMOV UR6, UR11 ;  /* 0x0000000b00067c82 */ /* 0x000fe20008000000 */
[----:B------:R-:W-:Y:S02]  /*70a0*/  UIMAD.WIDE.U32 UR10, UR8, UR40, URZ ;  /* 0x00000028080a72a5 */ /* 0x000fe4000f8e00ff */
[----:B------:R-:W-:Y:S04]  /*70b0*/  @UP2 USHF.R.U32.HI UR9, URZ, UR41, UR6 ;  /* 0x00000029ff092299 */ /* 0x000fe80008011606 */
[----:B------:R-:W-:Y:S01]  /*70c0*/  UIMAD UR6, UR39, UR9, URZ ;  /* 0x00000009270672a4 */ /* 0x000fe2000f8e02ff */
[----:B------:R-:W-:Y:S03]  /*70d0*/  UMOV UR4, UR11 ;  /* 0x0000000b00047c82 */ /* 0x000fe60008000000 */
[----:B------:R-:W-:Y:S02]  /*70e0*/  UISETP.GE.OR UP0, UPT, UR5, UR6, UP0 ;  /* 0x000000060500728c */ /* 0x000fe40008706670 */
[----:B------:R-:W-:Y:S02]  /*70f0*/  USHF.R.U32.HI UR4, URZ, UR41, UR4 ;  /* 0x00000029ff047299 */ /* 0x000fe40008011604 */
[----:B------:R-:W-:Y:S02]  /*7100*/  UIMAD.WIDE.U32 UR6, UR5, UR40, URZ ;  /* 0x00000028050672a5 */ /* 0x000fe4000f8e00ff */
[----:B------:R-:W-:Y:S02]  /*7110*/  USEL UR11, UR8, UR4, !UP2 ;  /* 0x00000004080b7287 */ /* 0x000fe4000d000000 */
[----:B------:R-:W-:Y:S02]  /*7120*/  UIADD3 UR6, UPT, UPT, -UR5, URZ, URZ ;  /* 0x000000ff05067290 */ /* 0x000fe4000fffe1ff */
[----:B------:R-:W-:Y:S02]  /*7130*/  UIADD3 UR10, UPT, UPT, -UR11, URZ, URZ ;  /* 0x000000ff0b0a7290 */ /* 0x000fe4000fffe1ff */
[----:B------:R-:W-:Y:S02]  /*7140*/  UIMAD UR6, UR42, UR6, UR37 ;  /* 0x000000062a0672a4 */ /* 0x000fe4000f8e0225 */
[----:B------:R-:W-:Y:S01]  /*7150*/  UIMAD UR10, UR39, UR10, UR8 ;  /* 0x0000000a270a72a4 */ /* 0x000fe2000f8e0208 */
[----:B------:R-:W-:Y:S01]  /*7160*/  @!UP0 UMOV UR4, UR7 ;  /* 0x0000000700048c82 */ /* 0x000fe20008000000 */
[----:B------:R-:W-:Y:S02]  /*7170*/  UIADD3 UR7, UPT, UPT, -UR8, URZ, URZ ;  /* 0x000000ff08077290 */ /* 0x000fe4000fffe1ff */
[----:B------:R-:W-:Y:S04]  /*7180*/  @!UP0 USHF.R.U32.HI UR4, URZ, UR41, UR4 ;  /* 0x00000029ff048299 */ /* 0x000fe80008011604 */
[----:B------:R-:W-:Y:S04]  /*7190*/  @!UP0 USEL UR4, UR5, UR4, !UP2 ;  /* 0x0000000405048287 */ /* 0x000fe8000d000000 */
[----:B------:R-:W-:Y:S02]  /*71a0*/  @!UP0 UIMAD UR9, UR9, UR10, UR4 ;  /* 0x0000000a090982a4 */ /* 0x000fe4000f8e0204 */
[----:B------:R-:W-:Y:S02]  /*71b0*/  @!UP0 UIADD3 UR10, UPT, UPT, UR11, -UR4, URZ ;  /* 0x800000040b0a8290 */ /* 0x000fe4000fffe0ff */
[----:B------:R-:W-:Y:S02]  /*71c0*/  UIMAD UR4, UR54, UR7, UR36 ;  /* 0x00000007360472a4 */ /* 0x000fe4000f8e0224 */
[----:B------:R-:W-:Y:S03]  /*71d0*/  @!UP0 UIMAD UR8, UR10, UR39, UR5 ;  /* 0x000000270a0882a4 */ /* 0x000fe6000f8e0205 */
[----:B------:R-:W-:Y:S02]  /*71e0*/  @!UP0 UMOV UR5, UR9 ;  /* 0x0000000900058c82 */ /* 0x000fe40008000000 */
[----:B------:R-:W-:Y:S02]  /*71f0*/  UIMAD UR37, UR5, UR42, UR6 ;  /* 0x0000002a052572a4 */ /* 0x000fe4000f8e0206 */
[----:B------:R-:W-:Y:S11]  /*7200*/  UIMAD UR36, UR8, UR54, UR4 ;  /* 0x00000036082472a4 */ /* 0x000ff6000f8e0204 */
[----:B------:R-:W-:Y:S01]  /*7210*/  @!UPT UIADD3 URZ, UPT, UPT, URZ, URZ, URZ ;  /* 0x000000fffffff290 */ /* 0x000fe2000fffe0ff */
.L_x_122:
[----:B------:R-:W-:Y:S01]  /*7220*/  UISETP.NE.AND UP0, UPT, UR38, 0x1, UPT ;  /* 0x000000012600788c */ /* 0x000fe2000bf05270 */
[----:B------:R-:W-:Y:S04]  /*7230*/  @P0 SHF.R.U32.HI R4, RZ, 0x10, R5 ;  /* 0x00000010ff040819 */ /* 0x000fe80000011605 */
[----:B------:R-:W-:Y:S06]  /*7240*/  @P0 R2UR UR50, R4 ;  /* 0x00000000043202ca */ /* 0x000fec00000e0000 */
[----:B------:R-:W1:Y:S01]  /*7250*/  @!UP0 LDCU.128 UR12, c[0x0][0xc10] ;  /* 0x00018200ff0c87ac */ /* 0x000e620008000c00 */
[----:B------:R-:W2:Y:S01]  /*7260*/  @!UP0 LDCU UR5, c[0x0][0xc0c] ;  /* 0x00018180ff0587ac */ /* 0x000ea20008000800 */
[----:B------:R-:W3:Y:S01]  /*7270*/  @!UP0 LDCU UR10, c[0x0][0xc20] ;  /* 0x00018400ff0a87ac */ /* 0x000ee20008000800 */
[----:B-1----:R-:W-:Y:S02]  /*7280*/  UIMAD.WIDE.U32 UR8, UR37, UR12, URZ ;  /* 0x0000000c250872a5 */ /* 0x002fe4000f8e00ff */
[----:B------:R-:W-:Y:S02]  /*7290*/  UIMAD.WIDE.U32 UR6, UR36, UR15, URZ ;  /* 0x0000000f240672a5 */ /* 0x000fe4000f8e00ff */
[----:B------:R-:W-:Y:S03]  /*72a0*/  @!UP0 UISETP.NE.AND UP1, UPT, UR14, 0x1, UPT ;  /* 0x000000010e00888c */ /* 0x000fe6000bf25270 */
[----:B------:R-:W-:Y:S01]  /*72b0*/  @!UP0 UMOV UR4, UR9 ;  /* 0x0000000900048c82 */ /* 0x000fe20008000000 */
[----:B--2---:R-:W-:Y:S02]  /*72c0*/  @!UP0 UISETP.NE.AND UP2, UPT, UR5, 0x1, UPT ;  /* 0x000000010500888c */ /* 0x004fe4000bf45270 */
[----:B------:R-:W-:Y:S01]  /*72d0*/  @!UP0 USHF.R.U32.HI UR4, URZ, UR13, UR4 ;  /* 0x0000000dff048299 */ /* 0x000fe20008011604 */
[----:B------:R-:W-:Y:S02]  /*72e0*/  @!UP0 UMOV UR6, UR7 ;  /* 0x0000000700068c82 */ /* 0x000fe40008000000 */
[----:B---3--:R-:W-:Y:S02]  /*72f0*/  @!UP0 USHF.R.U32.HI UR6, URZ, UR10, UR6 ;  /* 0x0000000aff068299 */ /* 0x008fe40008011606 */
[----:B------:R-:W-:Y:S02]  /*7300*/  @!UP0 USEL UR7, UR37, UR4, !UP2 ;  /* 0x0000000425078287 */ /* 0x000fe4000d000000 */
[----:B------:R-:W-:Y:S04]  /*7310*/  @!UP0 USEL UR6, UR36, UR6, !UP1 ;  /* 0x0000000624068287 */ /* 0x000fe8000c800000 */
[----:B------:R-:W-:Y:S02]  /*7320*/  @!UP0 UIADD3 UR4, UPT, UPT, -UR7, UR6, URZ ;  /* 0x0000000607048290 */ /* 0x000fe4000fffe1ff */
[----:B------:R-:W-:Y:S02]  /*7330*/  @!UP0 UIADD3 UR6, UPT, UPT, UR7, -UR6, URZ ;  /* 0x8000000607068290 */ /* 0x000fe4000fffe0ff */
[----:B------:R-:W-:Y:S02]  /*7340*/  @!UP0 UIMAD UR37, UR4, UR5, UR37 ;  /* 0x00000005042582a4 */ /* 0x000fe4000f8e0225 */
[----:B------:R-:W-:Y:S02]  /*7350*/  @!UP0 UIMAD UR36, UR6, UR14, UR36 ;  /* 0x0000000e062482a4 */ /* 0x000fe4000f8e0224 */
[----:B------:R-:W-:Y:S09]  /*7360*/  ULOP3.LUT UP0, URZ, UR62, 0x1b0, URZ, 0xc0, !UPT ;  /* 0x000001b03eff7892 */ /* 0x000ff2000f80c0ff */
[----:B------:R-:W-:Y:S05]  /*7370*/  BRA.U !UP0, `(.L_x_123) ;  /* 0x0000000108407547 */ /* 0x000fea000b800000 */
[----:B------:R-:W1:Y:S01]  /*7380*/  LDCU.64 UR8, c[0x4][0x80] ;  /* 0x01001000ff0877ac */ /* 0x000e620008000a00 */
[----:B------:R-:W-:Y:S01]  /*7390*/  MOV R15, 0x0 ;  /* 0x00000000000f7802 */ /* 0x000fe20000000f00 */
[----:B------:R-:W-:Y:S02]  /*73a0*/  HFMA2 R12, -RZ, RZ, 0, 5.9604644775390625e-08 ;  /* 0x00000001ff0c7431 */ /* 0x000fe400000001ff */
[----:B------:R-:W-:Y:S02]  /*73b0*/  IMAD.MOV.U32 R8, RZ, RZ, 0x70 ;  /* 0x00000070ff087424 */ /* 0x000fe400078e00ff */
[----:B------:R-:W-:Y:S01]  /*73c0*/  IMAD.MOV.U32 R13, RZ, RZ, RZ ;  /* 0x000000ffff0d7224 */ /* 0x000fe200078e00ff */
[----:B------:R-:W2:Y:S01]  /*73d0*/  LDCU.64 UR6, c[0x4][0x88] ;  /* 0x01001100ff0677ac */ /* 0x000ea20008000a00 */
[----:B------:R-:W3:Y:S01]  /*73e0*/  LDC.64 R14, c[0x4][R15] ;  /* 0x010000000f0e7b82 */ /* 0x000ee20000000a00 */
[----:B------:R-:W4:Y:S01]  /*73f0*/  LDCU.64 UR4, c[0x4][0x8] ;  /* 0x01000100ff0477ac */ /* 0x000f220008000a00 */
[----:B-1----:R-:W-:Y:S01]  /*7400*/  MOV R5, UR9 ;  /* 0x0000000900057c02 */ /* 0x002fe20008000f00 */
[----:B------:R-:W-:Y:S01]  /*7410*/  IMAD.U32 R4, RZ, RZ, UR8 ;  /* 0x00000008ff047e24 */ /* 0x000fe2000f8e00ff */
[----:B--2---:R-:W-:Y:S01]  /*7420*/  MOV R7, UR7 ;  /* 0x0000000700077c02 */ /* 0x004fe20008000f00 */
[----:B------:R-:W-:Y:S01]  /*7430*/  IMAD.U32 R6, RZ, RZ, UR6 ;  /* 0x00000006ff067e24 */ /* 0x000fe2000f8e00ff */
[----:B----4-:R-:W-:Y:S01]  /*7440*/  MOV R11, UR5 ;  /* 0x00000005000b7c02 */ /* 0x010fe20008000f00 */
[----:B------:R-:W-:Y:S02]  /*7450*/  IMAD.U32 R10, RZ, RZ, UR4 ;  /* 0x00000004ff0a7e24 */ /* 0x000fe4000f8e00ff */
[----:B------:R-:W-:Y:S07]  /*7460*/  LEPC R20, `(.L_x_123) ;  /* 0x000000001014794e */ /* 0x000fee0000000000 */
[----:B---3-5:R-:W-:Y:S05]  /*7470*/  CALL.ABS.NOINC R14 ;  /* 0x000000000e007343 */ /* 0x028fea0003c00000 */
.L_x_123:
[----:B------:R-:W-:Y:S01]  /*7480*/  LOP3.LUT P0, RZ, R87, 0x1b0, RZ, 0xc0, !PT ;  /* 0x000001b057ff7812 */ /* 0x000fe2000780c0ff */
[----:B------:R-:W-:Y:S11]  /*7490*/  BSSY.RECONVERGENT B6, `(.L_x_124) ;  /* 0x0000013000067945 */ /* 0x000ff60003800200 */
[----:B------:R-:W-:Y:S01]  /*74a0*/  @!UPT UIADD3 URZ, UPT, UPT, URZ, URZ, URZ ;  /* 0x000000fffffff290 */ /* 0x000fe2000fffe0ff */
[----:B------:R-:W-:Y:S05]  /*74b0*/  @!P0 BRA `(.L_x_125) ;  /* 0x0000000000408947 */ /* 0x000fea0003800000 */
        /* <DEDUP_REMOVED lines=16> */
.L_x_125:
[----:B------:R-:W-:Y:S05]  /*75c0*/  BSYNC.RECONVERGENT B6 ;  /* 0x0000000000067941 */ /* 0x000fea0003800200 */
.L_x_124:
[----:B------:R-:W-:Y:S02]  /*75d0*/  R2UR UR4, R82 ;  /* 0x00000000520472ca */ /* 0x000fe400000e0000 */
[----:B------:R-:W-:Y:S02]  /*75e0*/  ISETP.NE.U32.AND P3, PT, R76, RZ, PT ;  /* 0x000000ff4c00720c */ /* 0x000fe40003f65070 */
[----:B------:R-:W-:Y:S02]  /*75f0*/  ISETP.NE.U32.AND P4, PT, R72, RZ, PT ;  /* 0x000000ff4800720c */ /* 0x000fe40003f85070 */
[----:B------:R-:W-:Y:S02]  /*7600*/  ISETP.NE.AND.EX P3, PT, R77, RZ, PT, P3 ;  /* 0x000000ff4d00720c */ /* 0x000fe40003f65330 */
[----:B------:R-:W-:Y:S02]  /*7610*/  PLOP3.LUT P1, PT, PT, PT, PT, 0x8, 0x80 ;  /* 0x000000000080781c */ /* 0x000fe40003f2e170 */
[----:B------:R-:W-:Y:S03]  /*7620*/  ISETP.NE.AND.EX P4, PT, R73, RZ, PT, P4 ;  /* 0x000000ff4900720c */ /* 0x000fe60003f85340 */
[----:B------:R-:W-:Y:S06]  /*7630*/  UISETP.NE.AND UP1, UPT, UR4, URZ, UPT ;  /* 0x000000ff0400728c */ /* 0x000fec000bf25270 */
[----:B------:R-:W-:Y:S05]  /*7640*/  PLOP3.LUT P0, PT, PT, PT, UP1, 0x80, 0x8 ;  /* 0x000000000008781c */ /* 0x000fea0003f0f018 */
[----:B------:R-:W1:Y:S08]  /*7650*/  @UP1 LDCU.64 UR4, c[0x0][0x988] ;  /* 0x00013100ff0417ac */ /* 0x000e700008000a00 */
[----:B------:R-:W-:Y:S01]  /*7660*/  @P0 PLOP3.LUT P1, PT, P3, PT, PT, 0x80, 0x8 ;  /* 0x000000000008081c */ /* 0x000fe20001f2f070 */
[----:B-1----:R-:W-:Y:S04]  /*7670*/  @UP1 UISETP.NE.U32.AND UP0, UPT, UR4, URZ, UPT ;  /* 0x000000ff0400128c */ /* 0x002fe8000bf05070 */
[----:B------:R-:W-:Y:S04]  /*7680*/  @UP1 UISETP.NE.AND.EX UP0, UPT, UR5, URZ, UPT, UP0 ;  /* 0x000000ff0500128c */ /* 0x000fe8000bf05300 */
[----:B------:R-:W-:Y:S01]  /*7690*/  @UP1 USEL UR4, URZ, 0xffffffff, UP0 ;  /* 0xffffffffff041887 */ /* 0x000fe20008000000 */
[----:B------:R-:W-:Y:S11]  /*76a0*/  @!P3 BRA `(.L_x_126) ;  /* 0x000000000030b947 */ /* 0x000ff60003800000 */
[----:B------:R-:W-:Y:S01]  /*76b0*/  ISETP.NE.U32.AND P2, PT, R74, RZ, PT ;  /* 0x000000ff4a00720c */ /* 0x000fe20003f45070 */
[----:B------:R-:W1:Y:S01]  /*76c0*/  LDCU.64 UR6, c[0x0][0x358] ;  /* 0x00006b00ff0677ac */ /* 0x000e620008000a00 */
[----:B------:R-:W-:Y:S02]  /*76d0*/  IMAD.MOV.U32 R79, RZ, RZ, 0x1 ;  /* 0x00000001ff4f7424 */ /* 0x000fe400078e00ff */
[----:B------:R-:W-:Y:S11]  /*76e0*/  ISETP.NE.AND.EX P2, PT, R75, RZ, PT, P2 ;  /* 0x000000ff4b00720c */ /* 0x000ff60003f45320 */
[----:B------:R-:W-:Y:S02]  /*76f0*/  @!UPT UIADD3 URZ, UPT, UPT, URZ, URZ, URZ ;  /* 0x000000fffffff290 */ /* 0x000fe4000fffe0ff */
[----:B------:R-:W2:Y:S01]  /*7700*/  @P2 LDC.64 R4, c[0x0][0x988] ;  /* 0x00026200ff042b82 */ /* 0x000ea20000000a00 */
[----:B------:R-:W-:Y:S04]  /*7710*/  @P2 IMAD R0, R76, UR45, RZ ;  /* 0x0000002d4c002c24 */ /* 0x000fe8000f8e02ff */
[----:B--2---:R-:W-:Y:S04]  /*7720*/  @P2 IMAD.WIDE R4, R0, 0x4, R4 ;  /* 0x0000000400042825 */ /* 0x004fe800078e0204 */
[----:B------:R-:W-:Y:S01]  /*7730*/  HFMA2 R0, -RZ, RZ, 0, 5.9604644775390625e-08 ;  /* 0x00000001ff007431 */ /* 0x000fe200000001ff */
[----:B-1---5:R1:W5:Y:S04]  /*7740*/  @P2 LDG.E R39, desc[UR6][R4.64] ;  /* 0x0000000604272981 */ /* 0x022368000c1e1900 */
[----:B------:R-:W-:Y:S01]  /*7750*/  @!P2 PRMT R79, R0, 0x7610, R79 ;  /* 0x00007610004fa816 */ /* 0x000fe2000000004f */
[----:B-1----:R-:W2:Y:S06]  /*7760*/  @!P2 LDC R39, c[0x0][0x980] ;  /* 0x00026000ff27ab82 */ /* 0x002eac0000000800 */
.L_x_126:
[----:B------:R-:W-:Y:S05]  /*7770*/  @!P4 BRA `(.L_x_127) ;  /* 0x000000000024c947 */ /* 0x000fea0003800000 */
[----:B------:R-:W-:Y:S01]  /*7780*/  ISETP.NE.U32.AND P2, PT, R70, RZ, PT ;  /* 0x000000ff4600720c */ /* 0x000fe20003f45070 */
[----:B------:R-:W1:Y:S03]  /*7790*/  LDCU.64 UR6, c[0x0][0x358] ;  /* 0x00006b00ff0677ac */ /* 0x000e660008000a00 */
[----:B------:R-:W-:Y:S11]  /*77a0*/  ISETP.NE.AND.EX P2, PT, R71, RZ, PT, P2 ;  /* 0x000000ff4700720c */ /* 0x000ff60003f45320 */
[----:B------:R-:W-:Y:S02]  /*77b0*/  @!UPT UIADD3 URZ, UPT, UPT, URZ, URZ, URZ ;  /* 0x000000fffffff290 */ /* 0x000fe4000fffe0ff */
[----:B------:R-:W3:Y:S01]  /*77c0*/  @P2 LDC.64 R4, c[0x0][0x9a8] ;  /* 0x00026a00ff042b82 */ /* 0x000ee20000000a00 */
[----:B------:R-:W-:Y:S04]  /*77d0*/  @P2 IMAD R0, R72, UR45, RZ ;  /* 0x0000002d48002c24 */ /* 0x000fe8000f8e02ff */
[----:B---3--:R-:W-:Y:S05]  /*77e0*/  @P2 IMAD.WIDE R4, R0, 0x4, R4 ;  /* 0x0000000400042825 */ /* 0x008fea00078e0204 */
[----:B-1---5:R1:W5:Y:S02]  /*77f0*/  @P2 LDG.E R38, desc[UR6][R4.64] ;  /* 0x0000000604262981 */ /* 0x022364000c1e1900 */
[----:B-1----:R-:W3:Y:S02]  /*7800*/  @!P2 LDC R38, c[0x0][0x9a0] ;  /* 0x00026800ff26ab82 */ /* 0x002ee40000000800 */
.L_x_127:
[----:B--2--5:R-:W-:Y:S01]  /*7810*/  @P0 FSETP.NEU.AND P4, PT, R39, RZ, PT ;  /* 0x000000ff2700020b */ /* 0x024fe20003f8d000 */
[----:B------:R-:W-:Y:S01]  /*7820*/  IMAD.U32 R0, RZ, RZ, UR4 ;  /* 0x00000004ff007e24 */ /* 0x000fe2000f8e00ff */
[----:B------:R-:W-:Y:S01]  /*7830*/  @P0 LOP3.LUT P2, RZ, R79, 0xff, RZ, 0xc0, !PT ;  /* 0x000000ff4fff0812 */ /* 0x000fe2000784c0ff */
[----:B------:R-:W-:Y:S01]  /*7840*/  BSSY B1, `(.L_x_128) ;  /* 0x0000035000017945 */ /* 0x000fe20003800000 */
[----:B------:R-:W-:Y:S01]  /*7850*/  @P0 SEL R3, RZ, 0xffffffff, P4 ;  /* 0xffffffffff030807 */ /* 0x000fe20002000000 */
[----:B------:R-:W-:Y:S01]  /*7860*/  IMAD.IADD R2, R37, 0x1, R2 ;  /* 0x0000000125027824 */ /* 0x000fe200078e0202 */
[----:B------:R-:W-:Y:S02]  /*7870*/  LEA R88, R36, UR44, 0x3 ;  /* 0x0000002c24587c11 */ /* 0x000fe4000f8e18ff */
[----:B------:R-:W-:Y:S02]  /*7880*/  CS2R R18, SRZ ;  /* 0x0000000000127805 */ /* 0x000fe4000001ff00 */
[----:B------:R-:W-:Y:S02]  /*7890*/  @P1 SEL R3, R0, R3, !P2 ;  /* 0x0000000300031207 */ /* 0x000fe40005000000 */
[----:B------:R-:W-:Y:S02]  /*78a0*/  CS2R R16, SRZ ;  /* 0x0000000000107805 */ /* 0x000fe4000001ff00 */
[----:B------:R-:W-:Y:S02]  /*78b0*/  PLOP3.LUT P5, PT, PT, PT, PT, 0x8, 0x80 ;  /* 0x000000000080781c */ /* 0x000fe40003fae170 */
[----:B------:R-:W-:Y:S02]  /*78c0*/  CS2R R26, SRZ ;  /* 0x00000000001a7805 */ /* 0x000fe4000001ff00 */
[----:B------:R-:W-:Y:S02]  /*78d0*/  @P0 LOP3.LUT R3, R3, 0x1, RZ, 0xc0, !PT ;  /* 0x0000000103030812 */ /* 0x000fe400078ec0ff */
[----:B------:R-:W-:Y:S02]  /*78e0*/  CS2R R24, SRZ ;  /* 0x0000000000187805 */ /* 0x000fe4000001ff00 */
[----:B------:R-:W-:Y:S11]  /*78f0*/  ISETP.NE.U32.OR P1, PT, R3, 0x1, !P0 ;  /* 0x000000010300780c */ /* 0x000ff60004725470 */
[----:B------:R-:W-:Y:S02]  /*7900*/  @!UPT UIADD3 URZ, UPT, UPT, URZ, URZ, URZ ;  /* 0x000000fffffff290 */ /* 0x000fe4000fffe0ff */
[----:B------:R-:W-:Y:S04]  /*7910*/  @P1 SHF.L.U32 R0, R83, 0x1f, RZ ;  /* 0x0000001f53001819 */ /* 0x000fe800000006ff */
[----:B------:R1:W2:Y:S02]  /*7920*/  @P1 SYNCS.PHASECHK.TRANS64.TRYWAIT P0, [UR44+0x240], R0 ;  /* 0x00024000ff0015a7 */ /* 0x0002a4000800112c */
[----:B-1----:R-:W-:Y:S04]  /*7930*/  SHF.L.U32 R0, R85, 0x1f, RZ ;  /* 0x0000001f55007819 */ /* 0x002fe800000006ff */
[----:B------:R1:W4:Y:S01]  /*7940*/  SYNCS.PHASECHK.TRANS64.TRYWAIT P4, [R88+URZ+0x270], R0 ;  /* 0x00027000580075a7 */ /* 0x00032200080811ff */
[----:B--2---:R-:W-:Y:S01]  /*7950*/  @P1 PLOP3.LUT P5, PT, P0, PT, PT, 0x8, 0x80 ;  /* 0x000000000080181c */ /* 0x004fe200007ae170 */
[----:B------:R-:W-:Y:S01]  /*7960*/  @!UPT UIADD3 URZ, UPT, UPT, URZ, URZ, URZ ;  /* 0x000000fffffff290 */ /* 0x000fe2000fffe0ff */
[----:B-1----:R-:W-:Y:S11]  /*7970*/  @!P1 BRA `(.L_x_129) ;  /* 0x0000000000849947 */ /* 0x002ff60003800000 */
[----:B------:R-:W-:Y:S01]  /*7980*/  ISETP.NE.U32.AND P0, PT, RZ, UR60, PT ;  /* 0x0000003cff007c0c */ /* 0x000fe2000bf05070 */
[----:B------:R-:W-:Y:S01]  /*7990*/  BSSY B0, `(.L_x_130) ;  /* 0x0000012000007945 */ /* 0x000fe20003800000 */
[----:B------:R-:W-:Y:S02]  /*79a0*/  FSETP.NEU.AND P2, PT, R39, RZ, PT ;  /* 0x000000ff2700720b */ /* 0x000fe40003f4d000 */
[----:B------:R-:W-:Y:S02]  /*79b0*/  CS2R R26, SRZ ;  /* 0x00000000001a7805 */ /* 0x000fe4000001ff00 */
[----:B------:R-:W-:Y:S02]  /*79c0*/  ISETP.NE.AND.EX P0, PT, RZ, UR61, PT, P0 ;  /* 0x0000003dff007c0c */ /* 0x000fe4000bf05300 */
[----:B------:R-:W-:Y:S02]  /*79d0*/  CS2R R24, SRZ ;  /* 0x0000000000187805 */ /* 0x000fe4000001ff00 */
[----:B------:R-:W-:Y:S02]  /*79e0*/  LOP3.LUT P1, RZ, R79, 0xff, RZ, 0xc0, !PT ;  /* 0x000000ff4fff7812 */ /* 0x000fe4000782c0ff */
[----:B------:R-:W-:Y:S02]  /*79f0*/  CS2R R18, SRZ ;  /* 0x0000000000127805 */ /* 0x000fe4000001ff00 */
[----:B------:R-:W-:Y:S02]  /*7a00*/  SEL R3, RZ, 0xffffffff, P2 ;  /* 0xffffffffff037807 */ /* 0x000fe40001000000 */
[----:B------:R-:W-:Y:S02]  /*7a10*/  CS2R R16, SRZ ;  /* 0x0000000000107805 */ /* 0x000fe4000001ff00 */
[----:B------:R-:W-:Y:S04]  /*7a20*/  SEL R4, RZ, 0xffffffff, P0 ;  /* 0xffffffffff047807 */ /* 0x000fe80000000000 */
[----:B------:R-:W-:Y:S04]  /*7a30*/  @P3 SEL R3, R4, R3, !P1 ;  /* 0x0000000304033207 */ /* 0x000fe80004800000 */
[----:B------:R-:W-:Y:S04]  /*7a40*/  LOP3.LUT R3, R3, 0x1, RZ, 0xc0, !PT ;  /* 0x0000000103037812 */ /* 0x000fe800078ec0ff */
[----:B------:R-:W-:Y:S01]  /*7a50*/  ISETP.NE.U32.AND P0, PT, R3, 0x1, PT ;  /* 0x000000010300780c */ /* 0x000fe20003f05070 */
[----:B------:R-:W-:Y:S01]  /*7a60*/  @!UPT UIADD3 URZ, UPT, UPT, URZ, URZ, URZ ;  /* 0x000000fffffff290 */ /* 0x000fe2000fffe0ff */
[----:B------:R-:W-:Y:S11]  /*7a70*/  @!P5 BRA `(.L_x_131) ;  /* 0x00000000000cd947 */ /* 0x000ff60003800000 */
[----:B------:R-:W-:Y:S04]  /*7a80*/  SHF.L.U32 R4, R83, 0x1f, RZ ;  /* 0x0000001f53047819 */ /* 0x000fe800000006ff */
[----:B------:R-:W1:Y:S02]  /*7a90*/  SYNCS.PHASECHK.TRANS64.TRYWAIT P1, [UR44+0x240], R4 ;  /* 0x00024004ff0075a7 */ /* 0x000e64000802112c */
[----:B-1----:R-:W-:Y:S05]  /*7aa0*/  @!P1 BRA `(.L_x_132) ;  /* 0x0000002000949947 */ /* 0x002fea0003800000 */
.L_x_131:
[----:B------:R-:W-:Y:S05]  /*7ab0*/  BSYNC B0 ;  /* 0x0000000000007941 */ /* 0x000fea0003800000 */
.L_x_130:
[----:B------:R-:W2:Y:S01]  /*7ac0*/  S2UR UR5, SR_CgaCtaId ;  /* 0x00000000000579c3 */ /* 0x000ea20000008800 */
[----:B------:R1:W1:Y:S01]  /*7ad0*/  @P0 LDS.128 R24, [R78+UR44+0x400] ;  /* 0x0004002c4e180984 */ /* 0x0002620008000c00 */
[----:B------:R-:W-:Y:S01]  /*7ae0*/  UIADD3 UR4, UPT, UPT, UR44, 0x248, URZ ;  /* 0x000002482c047890 */ /* 0x000fe2000fffe0ff */
[----:B------:R-:W-:Y:S02]  /*7af0*/  LOP3.LUT R83, R83, 0x1, RZ, 0x3c, !PT ;  /* 0x0000000153537812 */ /* 0x000fe400078e3cff */
[----:B------:R1:W1:Y:S01]  /*7b00*/  @P0 LDS.128 R16, [R86+0x10] ;  /* 0x0000100056100984 */ /* 0x0002620000000c00 */
[----:B------:R-:W-:Y:S01]  /*7b10*/  @!PT LDS RZ, [RZ] ;  /* 0x00000000fffff984 */ /* 0x000fe20000000800 */
[----:B------:R-:W-:Y:S01]  /*7b20*/  @!PT LDS RZ, [RZ] ;  /* 0x00000000fffff984 */ /* 0x000fe20000000800 */
[----:B------:R-:W-:Y:S01]  /*7b30*/  @!PT LDS RZ, [RZ] ;  /* 0x00000000fffff984 */ /* 0x000fe20000000800 */
[----:B------:R-:W-:Y:S01]  /*7b40*/  @!PT LDS RZ, [RZ] ;  /* 0x00000000fffff984 */ /* 0x000fe20000000800 */
[----:B------:R5:W-:Y:S06]  /*7b50*/  MEMBAR.ALL.CTA ;  /* 0x0000000000007992 */ /* 0x000bec0000008000 */
[----:B-----5:R-:W5:Y:S01]  /*7b60*/  FENCE.VIEW.ASYNC.S ;  /* 0x00000000000073c6 */ /* 0x020f620000000000 */
[----:B--2---:R-:W-:Y:S09]  /*7b70*/  UPRMT UR4, UR5, 0x654, UR4 ;  /* 0x0000065405047896 */ /* 0x004ff20008000004 */
[----:B-----5:R-:W-:Y:S03]  /*7b80*/  SYNCS.ARRIVE.TRANS64.RED.A1T0 RZ, [UR4], RZ ;  /* 0x000000ffffff79a7 */ /* 0x020fe60008100404 */
.L_x_129:
[----:B------:R-:W-:Y:S05]  /*7b90*/  BSYNC B1 ;  /* 0x0000000000017941 */ /* 0x000fea0003800000 */
.L_x_128:
[----:B-1----:R-:W-:Y:S04]  /*7ba0*/  SHF.R.U32.HI R3, RZ, 0x15, R2 ;  /* 0x00000015ff037819 */ /* 0x002fe80000011602 */
[----:B------:R-:W-:Y:S01]  /*7bb0*/  LOP3.LUT P0, RZ, R3, 0x3, R80, 0x48, !PT ;  /* 0x0000000303ff7812 */ /* 0x000fe20007804850 */
[----:B------:R-:W-:Y:S01]  /*7bc0*/  @!UPT UIADD3 URZ, UPT, UPT, URZ, URZ, URZ ;  /* 0x000000fffffff290 */ /* 0x000fe2000fffe0ff */
[----:B----4-:R-:W-:Y:S11]  /*7bd0*/  @P4 BRA `(.L_x_133) ;  /* 0x0000000000084947 */ /* 0x010ff60003800000 */
[----:B------:R-:W1:Y:S02]  /*7be0*/  SYNCS.PHASECHK.TRANS64.TRYWAIT P1, [R88+URZ+0x270], R0 ;  /* 0x00027000580075a7 */ /* 0x000e6400080211ff */
[----:B-1----:R-:W-:Y:S05]  /*7bf0*/  @!P1 BRA `(.L_x_134) ;  /* 0x0000002000589947 */ /* 0x002fea0003800000 */
.L_x_133:
[----:B------:R-:W-:Y:S05]  /*7c00*/  @!P0 BRA `(.L_x_135) ;  /* 0x0000000000408947 */ /* 0x000fea0003800000 */
[----:B------:R-:W2:Y:S01]  /*7c10*/  LDCU.64 UR8, c[0x4][0x70] ;  /* 0x01000e00ff0877ac */ /* 0x000ea20008000a00 */
[----:B------:R-:W-:Y:S01]  /*7c20*/  MOV R15, 0x0 ;  /* 0x00000000000f7802 */ /* 0x000fe20000000f00 */
[----:B------:R-:W-:Y:S02]  /*7c30*/  HFMA2 R12, -RZ, RZ, 0, 5.9604644775390625e-08 ;  /* 0x00000001ff0c7431 */ /* 0x000fe400000001ff */
[----:B------:R-:W-:Y:S02]  /*7c40*/  IMAD.MOV.U32 R8, RZ, RZ, 0x192 ;  /* 0x00000192ff087424 */ /* 0x000fe400078e00ff */
[----:B------:R-:W-:Y:S01]  /*7c50*/  IMAD.MOV.U32 R13, RZ, RZ, RZ ;  /* 0x000000ffff0d7224 */ /* 0x000fe200078e00ff */
[----:B------:R-:W4:Y:S01]  /*7c60*/  LDCU.64 UR6, c[0x4][0x78] ;  /* 0x01000f00ff0677ac */ /* 0x000f220008000a00 */
[----:B------:R-:W1:Y:S01]  /*7c70*/  LDC.64 R14, c[0x4][R15] ;  /* 0x010000000f0e7b82 */ /* 0x000e620000000a00 */
[----:B------:R-:W5:Y:S01]  /*7c80*/  LDCU.64 UR4, c[0x4][0x10] ;  /* 0x01000200ff0477ac */ /* 0x000f620008000a00 */
[----:B--2---:R-:W-:Y:S01]  /*7c90*/  MOV R5, UR9 ;  /* 0x0000000900057c02 */ /* 0x004fe20008000f00 */
[----:B------:R-:W-:Y:S01]  /*7ca0*/  IMAD.U32 R4, RZ, RZ, UR8 ;  /* 0x00000008ff047e24 */ /* 0x000fe2000f8e00ff */
[----:B----4-:R-:W-:Y:S01]  /*7cb0*/  MOV R7, UR7 ;  /* 0x0000000700077c02 */ /* 0x010fe20008000f00 */
[----:B------:R-:W-:Y:S01]  /*7cc0*/  IMAD.U32 R6, RZ, RZ, UR6 ;  /* 0x00000006ff067e24 */ /* 0x000fe2000f8e00ff */
[----:B-----5:R-:W-:Y:S01]  /*7cd0*/  MOV R11, UR5 ;  /* 0x00000005000b7c02 */ /* 0x020fe20008000f00 */
[----:B------:R-:W-:Y:S02]  /*7ce0*/  IMAD.U32 R10, RZ, RZ, UR4 ;  /* 0x00000004ff0a7e24 */ /* 0x000fe4000f8e00ff */
[----:B------:R-:W-:Y:S07]  /*7cf0*/  LEPC R20, `(.L_x_135) ;  /* 0x000000001014794e */ /* 0x000fee0000000000 */
[----:B-1-3--:R-:W-:Y:S05]  /*7d00*/  CALL.ABS.NOINC R14 ;  /* 0x000000000e007343 */ /* 0x00afea0003c00000 */
.L_x_135:
[----:B------:R-:W-:Y:S01]  /*7d10*/  LOP3.LUT P0, RZ, R69, 0x60, RZ, 0xc0, !PT ;  /* 0x0000006045ff7812 */ /* 0x000fe2000780c0ff */
[----:B------:R-:W-:Y:S05]  /*7d20*/  WARPSYNC.ALL ;  /* 0x0000000000007948 */ /* 0x000fea0003800000 */
[----:B------:R-:W-:Y:S01]  /*7d30*/  R2UR UR4, R2 ;  /* 0x00000000020472ca */ /* 0x000fe200000e0000 */
[----:B------:R-:W-:Y:S01]  /*7d40*/  BSSY.RECONVERGENT B0, `(.L_x_136) ;  /* 0x00000b3000007945 */ /* 0x000fe20003800200 */
[-C--:B------:R-:W-:Y:S02]  /*7d50*/  F2FP.F16.E4M3.UNPACK_B R2, R24.reuse ;  /* 0x00000018ff02723e */ /* 0x080fe400020006ff */
[-C--:B------:R-:W-:Y:S02]  /*7d60*/  F2FP.F16.E4M3.UNPACK_B R4, R25.reuse ;  /* 0x00000019ff04723e */ /* 0x080fe400020006ff */
[----:B------:R-:W-:Y:S01]  /*7d70*/  F2FP.F16.E4M3.UNPACK_B R24, R24.H1 ;  /* 0x00000018ff18723e */ /* 0x000fe200030006ff */
[----:B-1----:R-:W-:Y:S01]  /*7d80*/  HADD2.F32 R0, -RZ, R2.H0_H0 ;  /* 0x20000002ff007230 */ /* 0x002fe20000004100 */
[----:B------:R-:W-:Y:S01]  /*7d90*/  F2FP.F16.E4M3.UNPACK_B R25, R25.H1 ;  /* 0x00000019ff19723e */ /* 0x000fe200030006ff */
[----:B------:R-:W-:Y:S01]  /*7da0*/  HADD2.F32 R41, -RZ, R4.H0_H0 ;  /* 0x20000004ff297230 */ /* 0x000fe20000004100 */
[-C--:B------:R-:W-:Y:S01]  /*7db0*/  F2FP.F16.E4M3.UNPACK_B R46, R26.reuse ;  /* 0x0000001aff2e723e */ /* 0x080fe200020006ff */
[--C-:B------:R-:W-:Y:S01]  /*7dc0*/  HADD2.F32 R3, -RZ, R24.reuse.H0_H0 ;  /* 0x20000018ff037230 */ /* 0x100fe20000004100 */
[----:B------:R-:W-:Y:S01]  /*7dd0*/  F2FP.F16.E4M3.UNPACK_B R48, R26.H1 ;  /* 0x0000001aff30723e */ /* 0x000fe200030006ff */
[----:B------:R-:W-:Y:S01]  /*7de0*/  HADD2.F32 R40, -RZ, R24.H1_H1 ;  /* 0x30000018ff287230 */ /* 0x000fe20000004100 */
[-C--:B------:R-:W-:Y:S01]  /*7df0*/  F2FP.F16.E4M3.UNPACK_B R50, R27.reuse ;  /* 0x0000001bff32723e */ /* 0x080fe200020006ff */
[----:B------:R-:W-:Y:S01]  /*7e00*/  HADD2.F32 R42, -RZ, R4.H1_H1 ;  /* 0x30000004ff2a7230 */ /* 0x000fe20000004100 */
[----:B------:R-:W-:Y:S01]  /*7e10*/  F2FP.F16.E4M3.UNPACK_B R52, R27.H1 ;  /* 0x0000001bff34723e */ /* 0x000fe200030006ff */
[--C-:B------:R-:W-:Y:S01]  /*7e20*/  HADD2.F32 R43, -RZ, R25.reuse.H0_H0 ;  /* 0x20000019ff2b7230 */ /* 0x100fe20000004100 */
[-C--:B------:R-:W-:Y:S01]  /*7e30*/  F2FP.F16.E4M3.UNPACK_B R54, R16.reuse ;  /* 0x00000010ff36723e */ /* 0x080fe200020006ff */
[----:B------:R-:W-:Y:S01]  /*7e40*/  HADD2.F32 R44, -RZ, R25.H1_H1 ;  /* 0x30000019ff2c7230 */ /* 0x000fe20000004100 */
[----:B------:R-:W-:Y:S01]  /*7e50*/  F2FP.F16.E4M3.UNPACK_B R56, R16.H1 ;  /* 0x00000010ff38723e */ /* 0x000fe200030006ff */
[----:B------:R-:W-:Y:S01]  /*7e60*/  HADD2.F32 R2, -RZ, R2.H1_H1 ;  /* 0x30000002ff027230 */ /* 0x000fe20000004100 */
[-C--:B------:R-:W-:Y:S01]  /*7e70*/  F2FP.F16.E4M3.UNPACK_B R58, R17.reuse ;  /* 0x00000011ff3a723e */ /* 0x080fe200020006ff */
[--C-:B------:R-:W-:Y:S01]  /*7e80*/  HADD2.F32 R45, -RZ, R46.reuse.H0_H0 ;  /* 0x2000002eff2d7230 */ /* 0x100fe20000004100 */
        /* <DEDUP_REMOVED lines=10> */
[----:B------:R-:W1:Y:S01]  /*7f30*/  LDTM.x32 R4, tmem[UR4] ;  /* 0x00000004000479ee */ /* 0x000e6200082c0000 */
[----:B------:R-:W-:Y:S01]  /*7f40*/  NOP ;  /* 0x0000000000007918 */ /* 0x000fe20000000000 */
[----:B------:R-:W-:Y:S01]  /*7f50*/  IADD3 R88, PT, PT, R88, 0x280, RZ ;  /* 0x0000028058587810 */ /* 0x000fe20007ffe0ff */
[--C-:B------:R-:W-:Y:S01]  /*7f60*/  HADD2.F32 R53, -RZ, R54.reuse.H0_H0 ;  /* 0x20000036ff357230 */ /* 0x100fe20000004100 */
[----:B------:R-:W-:Y:S01]  /*7f70*/  IADD3 R36, PT, PT, R36, 0x1, RZ ;  /* 0x0000000124247810 */ /* 0x000fe20007ffe0ff */
[----:B------:R-:W-:Y:S01]  /*7f80*/  HADD2.F32 R54, -RZ, R54.H1_H1 ;  /* 0x30000036ff367230 */ /* 0x000fe20000004100 */
[----:B------:R-:W-:Y:S01]  /*7f90*/  LOP3.LUT R88, R88, 0xfefffff8, RZ, 0xc0, !PT ;  /* 0xfefffff858587812 */ /* 0x000fe200078ec0ff */
[--C-:B------:R-:W-:Y:S02]  /*7fa0*/  HADD2.F32 R57, -RZ, R58.reuse.H0_H0 ;  /* 0x2000003aff397230 */ /* 0x100fe40000004100 */
[----:B------:R-:W-:Y:S01]  /*7fb0*/  HADD2.F32 R58, -RZ, R58.H1_H1 ;  /* 0x3000003aff3a7230 */ /* 0x000fe20000004100 */
[----:B-1----:R1:W-:Y:S01]  /*7fc0*/  SYNCS.ARRIVE.TRANS64.RED.A1T0 RZ, [R88+URZ], RZ ;  /* 0x000000ff58ff79a7 */ /* 0x0023e200081004ff */
[--C-:B------:R-:W-:Y:S02]  /*7fd0*/  HADD2.F32 R61, -RZ, R62.reuse.H0_H0 ;  /* 0x2000003eff3d7230 */ /* 0x100fe40000004100 */
[----:B------:R-:W-:Y:S02]  /*7fe0*/  HADD2.F32 R62, -RZ, R62.H1_H1 ;  /* 0x3000003eff3e7230 */ /* 0x000fe40000004100 */
[--C-:B------:R-:W-:Y:S02]  /*7ff0*/  HADD2.F32 R65, -RZ, R66.reuse.H0_H0 ;  /* 0x20000042ff417230 */ /* 0x100fe40000004100 */
[----:B------:R-:W-:Y:S02]  /*8000*/  HADD2.F32 R66, -RZ, R66.H1_H1 ;  /* 0x30000042ff427230 */ /* 0x000fe40000004100 */
[--C-:B------:R-:W-:Y:S02]  /*8010*/  HADD2.F32 R51, -RZ, R52.reuse.H0_H0 ;  /* 0x20000034ff337230 */ /* 0x100fe40000004100 */
[----:B------:R-:W-:Y:S02]  /*8020*/  HADD2.F32 R52, -RZ, R52.H1_H1 ;  /* 0x30000034ff347230 */ /* 0x000fe40000004100 */
[--C-:B------:R-:W-:Y:S02]  /*8030*/  HADD2.F32 R55, -RZ, R56.reuse.H0_H0 ;  /* 0x20000038ff377230 */ /* 0x100fe40000004100 */
[C---:B---3--:R-:W-:Y:S01]  /*8040*/  FMUL R4, R38.reuse, R4 ;  /* 0x0000000426047220 */ /* 0x048fe20000400000 */
[C---:B------:R-:W-:Y:S01]  /*8050*/  FMUL R5, R38.reuse, R5 ;  /* 0x0000000526057220 */ /* 0x040fe20000400000 */
[C---:B------:R-:W-:Y:S01]  /*8060*/  FMUL R8, R38.reuse, R8 ;  /* 0x0000000826087220 */ /* 0x040fe20000400000 */
[C---:B------:R-:W-:Y:S01]  /*8070*/  FMUL R9, R38.reuse, R9 ;  /* 0x0000000926097220 */ /* 0x040fe20000400000 */
[C---:B------:R-:W-:Y:S01]  /*8080*/  FFMA R4, R39.reuse, R0, R4 ;  /* 0x0000000027047223 */ /* 0x040fe20000000004 */
[C---:B------:R-:W-:Y:S01]  /*8090*/  FFMA R5, R39.reuse, R2, R5 ;  /* 0x0000000227057223 */ /* 0x040fe20000000005 */
[C---:B------:R-:W-:Y:S01]  /*80a0*/  FMUL R12, R38.reuse, R12 ;  /* 0x0000000c260c7220 */ /* 0x040fe20000400000 */
        /* <DEDUP_REMOVED lines=15> */
[C---:B------:R-:W-:Y:S01]  /*81a0*/  FFMA R6, R39.reuse, R3, R6 ;  /* 0x0000000327067223 */ /* 0x040fe20000000006 */
[C---:B------:R-:W-:Y:S01]  /*81b0*/  FFMA R7, R39.reuse, R40, R7 ;  /* 0x0000002827077223 */ /* 0x040fe20000000007 */
[C---:B------:R-:W-:Y:S01]  /*81c0*/  FFMA R8, R39.reuse, R41, R8 ;  /* 0x0000002927087223 */ /* 0x040fe20000000008 */
[C---:B------:R-:W-:Y:S01]  /*81d0*/  FFMA R9, R39.reuse, R42, R9 ;  /* 0x0000002a27097223 */ /* 0x040fe20000000009 */
[C---:B------:R-:W-:Y:S01]  /*81e0*/  FFMA R10, R39.reuse, R43, R10 ;  /* 0x0000002b270a7223 */ /* 0x040fe2000000000a */
[C---:B------:R-:W-:Y:S01]  /*81f0*/  FFMA R11, R39.reuse, R44, R11 ;  /* 0x0000002c270b7223 */ /* 0x040fe2000000000b */
[C---:B------:R-:W-:Y:S01]  /*8200*/  FFMA R12, R39.reuse, R45, R12 ;  /* 0x0000002d270c7223 */ /* 0x040fe2000000000c */
[----:B------:R-:W-:Y:S01]  /*8210*/  FFMA R13, R39, R46, R13 ;  /* 0x0000002e270d7223 */ /* 0x000fe2000000000d */
[----:B------:R-:W-:Y:S01]  /*8220*/  F2FP.SATFINITE.E4M3.F32.PACK_AB_MERGE_C R6, R7, R6, RZ ;  /* 0x000000060706723e */ /* 0x000fe200048070ff */
[C---:B------:R-:W-:Y:S01]  /*8230*/  FMUL R14, R38.reuse, R14 ;  /* 0x0000000e260e7220 */ /* 0x040fe20000400000 */
[----:B------:R-:W-:Y:S01]  /*8240*/  F2FP.SATFINITE.E4M3.F32.PACK_AB_MERGE_C R10, R11, R10, RZ ;  /* 0x0000000a0b0a723e */ /* 0x000fe200048070ff */
[C---:B------:R-:W-:Y:S01]  /*8250*/  FMUL R15, R38.reuse, R15 ;  /* 0x0000000f260f7220 */ /* 0x040fe20000400000 */
[----:B------:R-:W-:Y:S01]  /*8260*/  F2FP.SATFINITE.E4M3.F32.PACK_AB_MERGE_C R4, R5, R4, R6 ;  /* 0x000000040504723e */ /* 0x000fe20004807006 */
[----:B------:R-:W-:Y:S01]  /*8270*/  FFMA R14, R39, R47, R14 ;  /* 0x0000002f270e7223 */ /* 0x000fe2000000000e */
[----:B------:R-:W-:Y:S01]  /*8280*/  F2FP.SATFINITE.E4M3.F32.PACK_AB_MERGE_C R5, R9, R8, R10 ;  /* 0x000000080905723e */ /* 0x000fe2000480700a */
[C---:B------:R-:W-:Y:S01]  /*8290*/  FFMA R15, R39.reuse, R48, R15 ;  /* 0x00000030270f7223 */ /* 0x040fe2000000000f */
[C---:B------:R-:W-:Y:S01]  /*82a0*/  FFMA R16, R39.reuse, R49, R16 ;  /* 0x0000003127107223 */ /* 0x040fe20000000010 */
[C---:B------:R-:W-:Y:S01]  /*82b0*/  FFMA R17, R39.reuse, R50, R17 ;  /* 0x0000003227117223 */ /* 0x040fe20000000011 */
[C---:B------:R-:W-:Y:S01]  /*82c0*/  FMUL R18, R38.reuse, R18 ;  /* 0x0000001226127220 */ /* 0x040fe20000400000 */
[C---:B------:R-:W-:Y:S01]  /*82d0*/  FMUL R19, R38.reuse, R19 ;  /* 0x0000001326137220 */ /* 0x040fe20000400000 */
[----:B------:R-:W-:Y:S02]  /*82e0*/  HADD2.F32 R56, -RZ, R56.H1_H1 ;  /* 0x30000038ff387230 */ /* 0x000fe40000004100 */
[C---:B------:R-:W-:Y:S01]  /*82f0*/  FMUL R22, R38.reuse, R22 ;  /* 0x0000001626167220 */ /* 0x040fe20000400000 */
[C---:B------:R-:W-:Y:S01]  /*8300*/  FFMA R18, R39.reuse, R51, R18 ;  /* 0x0000003327127223 */ /* 0x040fe20000000012 */
[C---:B------:R-:W-:Y:S01]  /*8310*/  FFMA R19, R39.reuse, R52, R19 ;  /* 0x0000003427137223 */ /* 0x040fe20000000013 */
[C---:B------:R-:W-:Y:S01]  /*8320*/  FMUL R23, R38.reuse, R23 ;  /* 0x0000001726177220 */ /* 0x040fe20000400000 */
[C---:B------:R-:W-:Y:S01]  /*8330*/  FFMA R20, R39.reuse, R53, R20 ;  /* 0x0000003527147223 */ /* 0x040fe20000000014 */
[C---:B------:R-:W-:Y:S01]  /*8340*/  FFMA R21, R39.reuse, R54, R21 ;  /* 0x0000003627157223 */ /* 0x040fe20000000015 */
[--C-:B------:R-:W-:Y:S02]  /*8350*/  HADD2.F32 R59, -RZ, R60.reuse.H0_H0 ;  /* 0x2000003cff3b7230 */ /* 0x100fe40000004100 */
[C---:B------:R-:W-:Y:S01]  /*8360*/  FFMA R22, R39.reuse, R55, R22 ;  /* 0x0000003727167223 */ /* 0x040fe20000000016 */
[----:B------:R-:W-:Y:S02]  /*8370*/  HADD2.F32 R60, -RZ, R60.H1_H1 ;  /* 0x3000003cff3c7230 */ /* 0x000fe40000004100 */
[C---:B------:R-:W-:Y:S01]  /*8380*/  FMUL R3, R38.reuse, R26 ;  /* 0x0000001a26037220 */ /* 0x040fe20000400000 */
        /* <DEDUP_REMOVED lines=16> */
[----:B------:R-:W-:Y:S01]  /*8490*/  FFMA R31, R39, R64, R31 ;  /* 0x00000040271f7223 */ /* 0x000fe2000000001f */
[----:B------:R-:W-:Y:S01]  /*84a0*/  FMUL R35, R38, R35 ;  /* 0x0000002326237220 */ /* 0x000fe20000400000 */
[----:B------:R-:W-:Y:S01]  /*84b0*/  F2FP.SATFINITE.E4M3.F32.PACK_AB_MERGE_C R14, R15, R14, RZ ;  /* 0x0000000e0f0e723e */ /* 0x000fe200048070ff */
[----:B------:R-:W-:Y:S01]  /*84c0*/  FFMA R28, R39, R65, R28 ;  /* 0x00000041271c7223 */ /* 0x000fe2000000001c */
[----:B------:R-:W-:Y:S01]  /*84d0*/  F2FP.SATFINITE.E4M3.F32.PACK_AB_MERGE_C R7, R19, R18, RZ ;  /* 0x000000121307723e */ /* 0x000fe200048070ff */
[C---:B------:R-:W-:Y:S01]  /*84e0*/  FFMA R29, R39.reuse, R66, R29 ;  /* 0x00000042271d7223 */ /* 0x040fe2000000001d */
[----:B------:R-:W-:Y:S01]  /*84f0*/  FFMA R30, R39, R67, R30 ;  /* 0x00000043271e7223 */ /* 0x000fe2000000001e */
[----:B------:R-:W-:Y:S01]  /*8500*/  F2FP.SATFINITE.E4M3.F32.PACK_AB_MERGE_C R22, R23, R22, RZ ;  /* 0x000000161716723e */ /* 0x000fe200048070ff */
[----:B------:R-:W-:Y:S01]  /*8510*/  FFMA R35, R39, R68, R35 ;  /* 0x0000004427237223 */ /* 0x000fe20000000023 */
[----:B------:R-:W-:Y:S02]  /*8520*/  F2FP.SATFINITE.E4M3.F32.PACK_AB_MERGE_C R6, R13, R12, R14 ;  /* 0x0000000c0d06723e */ /* 0x000fe4000480700e */
[----:B------:R-:W-:Y:S02]  /*8530*/  F2FP.SATFINITE.E4M3.F32.PACK_AB_MERGE_C R7, R17, R16, R7 ;  /* 0x000000101107723e */ /* 0x000fe40004807007 */
[----:B------:R-:W-:Y:S02]  /*8540*/  F2FP.SATFINITE.E4M3.F32.PACK_AB_MERGE_C R20, R21, R20, R22 ;  /* 0x000000141514723e */ /* 0x000fe40004807016 */
[----:B------:R-:W-:Y:S01]  /*8550*/  F2FP.SATFINITE.E4M3.F32.PACK_AB_MERGE_C R3, R27, R3, RZ ;  /* 0x000000031b03723e */ /* 0x000fe200048070ff */
[----:B------:R1:W-:Y:S01]  /*8560*/  STS.128 [R78+UR44+0x1400], R4 ;  /* 0x001400044e007988 */ /* 0x0003e20008000c2c */
[----:B------:R-:W-:Y:S02]  /*8570*/  F2FP.SATFINITE.E4M3.F32.PACK_AB_MERGE_C R22, R31, R26, RZ ;  /* 0x0000001a1f16723e */ /* 0x000fe400048070ff */
[----:B------:R-:W-:Y:S02]  /*8580*/  F2FP.SATFINITE.E4M3.F32.PACK_AB_MERGE_C R23, R35, R30, RZ ;  /* 0x0000001e2317723e */ /* 0x000fe400048070ff */
[----:B------:R-:W-:Y:S02]  /*8590*/  F2FP.SATFINITE.E4M3.F32.PACK_AB_MERGE_C R21, R2, R0, R3 ;  /* 0x000000000215723e */ /* 0x000fe40004807003 */
[----:B------:R-:W-:Y:S02]  /*85a0*/  F2FP.SATFINITE.E4M3.F32.PACK_AB_MERGE_C R22, R25, R24, R22 ;  /* 0x000000181916723e */ /* 0x000fe40004807016 */
[----:B------:R-:W-:Y:S05]  /*85b0*/  F2FP.SATFINITE.E4M3.F32.PACK_AB_MERGE_C R23, R29, R28, R23 ;  /* 0x0000001c1d17723e */ /* 0x000fea0004807017 */
[----:B------:R1:W-:Y:S01]  /*85c0*/  STS.128 [R86+0x1010], R20 ;  /* 0x0010101456007388 */ /* 0x0003e20000000c00 */
[----:B------:R-:W-:Y:S01]  /*85d0*/  @!PT LDS RZ, [RZ] ;  /* 0x00000000fffff984 */ /* 0x000fe20000000800 */
[----:B------:R-:W-:Y:S01]  /*85e0*/  @!PT LDS RZ, [RZ] ;  /* 0x00000000fffff984 */ /* 0x000fe20000000800 */
[----:B------:R-:W-:Y:S01]  /*85f0*/  @!PT LDS RZ, [RZ] ;  /* 0x00000000fffff984 */ /* 0x000fe20000000800 */
[----:B------:R-:W-:Y:S01]  /*8600*/  @!PT LDS RZ, [RZ] ;  /* 0x00000000fffff984 */ /* 0x000fe20000000800 */
[----:B------:R2:W-:Y:S07]  /*8610*/  MEMBAR.ALL.CTA ;  /* 0x0000000000007992 */ /* 0x0005ee0000008000 */
[----:B--2---:R-:W2:Y:S02]  /*8620*/  FENCE.VIEW.ASYNC.S ;  /* 0x00000000000073c6 */ /* 0x004ea40000000000 */
[----:B--2---:R-:W-:Y:S06]  /*8630*/  BAR.SYNC.DEFER_BLOCKING 0x1, 0x80 ;  /* 0x0042000000007b1d */ /* 0x004fec0000010000 */
[----:B------:R-:W-:Y:S05]  /*8640*/  @P0 BRA `(.L_x_137) ;  /* 0x0000000000880947 */ /* 0x000fea0003800000 */
[----:B------:R-:W2:Y:S01]  /*8650*/  LDCU.128 UR12, c[0x0][0xb90] ;  /* 0x00017200ff0c77ac */ /* 0x000ea20008000c00 */
[----:B------:R-:W3:Y:S01]  /*8660*/  LDCU UR18, c[0x0][0xba0] ;  /* 0x00017400ff1277ac */ /* 0x000ee20008000800 */
[----:B------:R-:W-:Y:S02]  /*8670*/  USHF.L.U32 UR10, UR49, 0x6, URZ ;  /* 0x00000006310a7899 */ /* 0x000fe400080006ff */
[----:B------:R-:W-:Y:S02]  /*8680*/  UISETP.NE.AND UP0, UPT, UR56, 0x1, UPT ;  /* 0x000000013800788c */ /* 0x000fe4000bf05270 */
[----:B------:R-:W-:Y:S01]  /*8690*/  UIMAD.WIDE.U32 UR4, UR10, UR57, URZ ;  /* 0x000000390a0472a5 */ /* 0x000fe2000f8e00ff */
[----:B------:R-:W4:Y:S01]  /*86a0*/  LDCU.64 UR16, c[0x0][0x348] ;  /* 0x00006900ff1077ac */ /* 0x000f220008000a00 */
[----:B------:R-:W-:Y:S02]  /*86b0*/  UIADD3 UR8, UPT, UPT, UR44, 0x1400, URZ ;  /* 0x000014002c087890 */ /* 0x000fe4000fffe0ff */
[----:B--2---:R-:W-:Y:S02]  /*86c0*/  UISETP.NE.AND UP1, UPT, UR14, 0x1, UPT ;  /* 0x000000010e00788c */ /* 0x004fe4000bf25270 */
[----:B------:R-:W-:Y:S02]  /*86d0*/  USHF.L.U32 UR9, UR51, 0x6, URZ ;  /* 0x0000000633097899 */ /* 0x000fe400080006ff */
[----:B------:R-:W-:Y:S01]  /*86e0*/  MOV R87, UR8 ;  /* 0x0000000800577c02 */ /* 0x000fe20008000f00 */
[----:B------:R-:W-:Y:S02]  /*86f0*/  UMOV UR4, UR5 ;  /* 0x0000000500047c82 */ /* 0x000fe40008000000 */
[----:B------:R-:W-:Y:S01]  /*8700*/  USHF.R.U32.HI UR4, URZ, UR58, UR4 ;  /* 0x0000003aff047299 */ /* 0x000fe20008011604 */
[----:B------:R-:W-:Y:S03]  /*8710*/  R2UR UR8, R87 ;  /* 0x00000000570872ca */ /* 0x000fe600000e0000 */
[----:B------:R-:W-:Y:S02]  /*8720*/  USEL UR11, UR10, UR4, !UP0 ;  /* 0x000000040a0b7287 */ /* 0x000fe4000c000000 */
[----:B------:R-:W-:Y:S02]  /*8730*/  UISETP.NE.AND UP0, UPT, UR59, 0x1, UPT ;  /* 0x000000013b00788c */ /* 0x000fe4000bf05270 */
[----:B------:R-:W-:Y:S07]  /*8740*/  UIMAD.WIDE.U32 UR4, UR11, UR12, URZ ;  /* 0x0000000c0b0472a5 */ /* 0x000fee000f8e00ff */
[----:B------:R-:W-:Y:S02]  /*8750*/  UMOV UR4, UR5 ;  /* 0x0000000500047c82 */ /* 0x000fe40008000000 */
[----:B------:R-:W-:Y:S04]  /*8760*/  USHF.R.U32.HI UR4, URZ, UR13, UR4 ;  /* 0x0000000dff047299 */ /* 0x000fe80008011604 */
[----:B------:R-:W-:Y:S02]  /*8770*/  USEL UR12, UR11, UR4, !UP0 ;  /* 0x000000040b0c7287 */ /* 0x000fe4000c000000 */
[----:B----4-:R-:W-:Y:S02]  /*8780*/  UIADD3 UR4, UP0, UPT, UR16, 0x780, URZ ;  /* 0x0000078010047890 */ /* 0x010fe4000ff1e0ff */
[----:B------:R-:W-:Y:S07]  /*8790*/  UIMAD.WIDE.U32 UR6, UR12, UR15, URZ ;  /* 0x0000000f0c0672a5 */ /* 0x000fee000f8e00ff */
[----:B------:R-:W-:Y:S01]  /*87a0*/  UMOV UR5, UR7 ;  /* 0x0000000700057c82 */ /* 0x000fe20008000000 */
[----:B------:R-:W-:Y:S02]  /*87b0*/  UIADD3 UR7, UPT, UPT, -UR11, URZ, URZ ;  /* 0x000000ff0b077290 */ /* 0x000fe4000fffe1ff */
[----:B---3--:R-:W-:Y:S02]  /*87c0*/  USHF.R.U32.HI UR5, URZ, UR18, UR5 ;  /* 0x00000012ff057299 */ /* 0x008fe40008011605 */
[----:B------:R-:W-:Y:S02]  /*87d0*/  UIMAD UR10, UR56, UR7, UR10 ;  /* 0x00000007380a72a4 */ /* 0x000fe4000f8e020a */
[----:B------:R-:W-:Y:S02]  /*87e0*/  USEL UR13, UR12, UR5, !UP1 ;  /* 0x000000050c0d7287 */ /* 0x000fe4000c800000 */
[----:B------:R-:W-:Y:S02]  /*87f0*/  UIADD3 UR5, UPT, UPT, -UR12, URZ, URZ ;  /* 0x000000ff0c057290 */ /* 0x000fe4000fffe1ff */
[----:B------:R-:W-:Y:S02]  /*8800*/  UIADD3 UR6, UPT, UPT, -UR13, URZ, URZ ;  /* 0x000000ff0d067290 */ /* 0x000fe4000fffe1ff */
[----:B------:R-:W-:Y:S02]  /*8810*/  UIMAD UR11, UR59, UR5, UR11 ;  /* 0x000000053b0b72a4 */ /* 0x000fe4000f8e020b */
[----:B------:R-:W-:Y:S02]  /*8820*/  UIMAD UR12, UR14, UR6, UR12 ;  /* 0x000000060e0c72a4 */ /* 0x000fe4000f8e020c */
[----:B------:R-:W-:Y:S09]  /*8830*/  UIADD3.X UR5, UPT, UPT, URZ, UR17, URZ, UP0, !UPT ;  /* 0x00000011ff057290 */ /* 0x000ff200087fe4ff */
[----:B------:R2:W-:Y:S01]  /*8840*/  UTMASTG.5D.IM2COL [UR8], [UR4] ;  /* 0x00000008040073b5 */ /* 0x0005e20008060000 */
[----:B------:R0:W-:Y:S01]  /*8850*/  UTMACMDFLUSH ;  /* 0x00000000000079b7 */ /* 0x0001e20000000000 */
[----:B--2---:R-:W-:Y:S04]  /*8860*/  DEPBAR.LE SB0, 0x0 ;  /* 0x000080000000791a */ /* 0x004fe80000000000 */
.L_x_137:
[----:B------:R-:W-:Y:S05]  /*8870*/  BSYNC.RECONVERGENT B0 ;  /* 0x0000000000007941 */ /* 0x000fea0003800200 */
.L_x_136:
[----:B------:R-:W-:Y:S01]  /*8880*/  R2UR UR4, R81 ;  /* 0x00000000510472ca */ /* 0x000fe200000e0000 */
[----:B------:R-:W-:Y:S01]  /*8890*/  BAR.SYNC.DEFER_BLOCKING 0x1, 0x80 ;  /* 0x0042000000007b1d */ /* 0x000fe20000010000 */
[----:B------:R-:W-:Y:S01]  /*88a0*/  ISETP.NE.AND P0, PT, R36, 0x2, PT ;  /* 0x000000022400780c */ /* 0x000fe20003f05270 */
[----:B------:R-:W-:Y:S01]  /*88b0*/  UISETP.NE.AND UP0, UPT, UR46, URZ, UPT ;  /* 0x000000ff2e00728c */ /* 0x000fe2000bf05270 */
[----:B------:R-:W-:Y:S01]  /*88c0*/  LOP3.LUT R84, R84, 0x1, RZ, 0x3c, !PT ;  /* 0x0000000154547812 */ /* 0x000fe200078e3cff */
[----:B------:R-:W-:Y:S01]  /*88d0*/  UIADD3 UR49, UPT, UPT, UR37, UR63, URZ ;  /* 0x0000003f25317290 */ /* 0x000fe2000fffe0ff */
[----:B------:R-:W-:Y:S02]  /*88e0*/  SEL R0, RZ, 0x1, P0 ;  /* 0x00000001ff007807 */ /* 0x000fe40000000000 */
[----:B------:R-:W-:Y:S02]  /*88f0*/  SEL R36, R36, RZ, P0 ;  /* 0x000000ff24247207 */ /* 0x000fe40000000000 */
[----:B------:R-:W-:Y:S03]  /*8900*/  LOP3.LUT R85, R85, R0, RZ, 0x3c, !PT ;  /* 0x0000000055557212 */ /* 0x000fe600078e3cff */
[----:B------:R-:W-:Y:S01]  /*8910*/  UIADD3 UR51, UPT, UPT, UR36, UR4, URZ ;  /* 0x0000000424337290 */ /* 0x000fe2000fffe0ff */
[----:B------:R-:W-:Y:S01]  /*8920*/  UMOV UR45, UR50 ;  /* 0x00000032002d7c82 */ /* 0x000fe20008000000 */
[----:B------:R-:W-:Y:S10]  /*8930*/  BRA.U UP0, `(.L_x_138) ;  /* 0xffffffe100f87547 */ /* 0x000ff4000b83ffff */
[----:B------:R-:W-:Y:S05]  /*8940*/  EXIT ;  /* 0x000000000000794d */ /* 0x000fea0003800000 */
.L_x_25:
[----:B------:R-:W-:Y:S07]  /*8950*/  MOV R0, UR9 ;  /* 0x0000000900007c02 */ /* 0x000fee0008000f00 */
.L_x_139:
[----:B--2---:R2:W3:Y:S02]  /*8960*/  SYNCS.PHASECHK.TRANS64.TRYWAIT P0, [R0+URZ+0x120], R4 ;  /* 0x00012004000075a7 */ /* 0x0044e400080011ff */
[----:B---3--:R-:W-:Y:S05]  /*8970*/  @!P0 NANOSLEEP.SYNCS 0x989680 ;  /* 0x009896800000895d */ /* 0x008fea0003900000 */
[----:B------:R-:W3:Y:S02]  /*8980*/  @!P0 SYNCS.PHASECHK.TRANS64 P0, [R0+URZ+0x120], R4 ;  /* 0x00012004000085a7 */ /* 0x000ee400080010ff */
[----:B---3--:R-:W-:Y:S05]  /*8990*/  @!P0 BRA `(.L_x_139) ;  /* 0xfffffffc00f08947 */ /* 0x008fea000383ffff */
[----:B------:R-:W-:Y:S05]  /*89a0*/  BRA `(.L_x_24) ;  /* 0xffffff94007c7947 */ /* 0x000fea000383ffff */
.L_x_32:
[----:B------:R-:W-:Y:S07]  /*89b0*/  MOV R0, UR9 ;  /* 0x0000000900007c02 */ /* 0x000fee0008000f00 */
.L_x_140:
[----:B-1----:R1:W2:Y:S02]  /*89c0*/  SYNCS.PHASECHK.TRANS64.TRYWAIT P0, [R0+URZ+0x120], R4 ;  /* 0x00012004000075a7 */ /* 0x0022a400080011ff */
[----:B--2---:R-:W-:Y:S05]  /*89d0*/  @!P0 NANOSLEEP.SYNCS 0x989680 ;  /* 0x009896800000895d */ /* 0x004fea0003900000 */
[----:B------:R-:W2:Y:S02]  /*89e0*/  @!P0 SYNCS.PHASECHK.TRANS64 P0, [R0+URZ+0x120], R4 ;  /* 0x00012004000085a7 */ /* 0x000ea400080010ff */
[----:B--2---:R-:W-:Y:S05]  /*89f0*/  @!P0 BRA `(.L_x_140) ;  /* 0xfffffffc00f08947 */ /* 0x004fea000383ffff */
[----:B------:R-:W-:Y:S05]  /*8a00*/  BRA `(.L_x_31) ;  /* 0xffffff9c00207947 */ /* 0x000fea000383ffff */
.L_x_37:
[----:B-1----:R-:W-:-:S07]  /*8a10*/  MOV R0, UR30 ;  /* 0x0000001e00007c02 */ /* 0x002fce0008000f00 */
.L_x_141:
[----:B-1----:R1:W2:Y:S02]  /*8a20*/  SYNCS.PHASECHK.TRANS64.TRYWAIT P0, [R0+URZ+0x260], R3 ;  /* 0x00026003000075a7 */ /* 0x0022a400080011ff */
[----:B--2---:R-:W-:Y:S05]  /*8a30*/  @!P0 NANOSLEEP.SYNCS 0x989680 ;  /* 0x009896800000895d */ /* 0x004fea0003900000 */
[----:B------:R-:W2:Y:S02]  /*8a40*/  @!P0 SYNCS.PHASECHK.TRANS64 P0, [R0+URZ+0x260], R3 ;  /* 0x00026003000085a7 */ /* 0x000ea400080010ff */
[----:B--2---:R-:W-:Y:S05]  /*8a50*/  @!P0 BRA `(.L_x_141) ;  /* 0xfffffffc00f08947 */ /* 0x004fea000383ffff */
[----:B------:R-:W-:Y:S05]  /*8a60*/  BRA `(.L_x_142) ;  /* 0xffffffa000047947 */ /* 0x000fea000383ffff */
.L_x_41:
[----:B------:R-:W-:-:S07]  /*8a70*/  MOV R0, UR4 ;  /* 0x0000000400007c02 */ /* 0x000fce0008000f00 */
.L_x_143:
[----:B-1----:R1:W2:Y:S02]  /*8a80*/  SYNCS.PHASECHK.TRANS64.TRYWAIT P0, [R0+URZ], R2 ;  /* 0x00000002000075a7 */ /* 0x0022a400080011ff */
[----:B--2---:R-:W-:Y:S05]  /*8a90*/  @!P0 NANOSLEEP.SYNCS 0x989680 ;  /* 0x009896800000895d */ /* 0x004fea0003900000 */
[----:B------:R-:W2:Y:S02]  /*8aa0*/  @!P0 SYNCS.PHASECHK.TRANS64 P0, [R0+URZ], R2 ;  /* 0x00000002000085a7 */ /* 0x000ea400080010ff */
[----:B--2---:R-:W-:Y:S05]  /*8ab0*/  @!P0 BRA `(.L_x_143) ;  /* 0xfffffffc00f08947 */ /* 0x004fea000383ffff */
[----:B------:R-:W-:Y:S05]  /*8ac0*/  BRA `(.L_x_144) ;  /* 0xffffffa400987947 */ /* 0x000fea000383ffff */
.L_x_42:
[----:B------:R-:W-:-:S07]  /*8ad0*/  MOV R0, UR5 ;  /* 0x0000000500007c02 */ /* 0x000fce0008000f00 */
.L_x_145:
[----:B-1----:R1:W2:Y:S02]  /*8ae0*/  SYNCS.PHASECHK.TRANS64.TRYWAIT P0, [R0+URZ], R2 ;  /* 0x00000002000075a7 */ /* 0x0022a400080011ff */
[----:B--2---:R-:W-:Y:S05]  /*8af0*/  @!P0 NANOSLEEP.SYNCS 0x989680 ;  /* 0x009896800000895d */ /* 0x004fea0003900000 */
[----:B------:R-:W2:Y:S02]  /*8b00*/  @!P0 SYNCS.PHASECHK.TRANS64 P0, [R0+URZ], R2 ;  /* 0x00000002000085a7 */ /* 0x000ea400080010ff */
[----:B--2---:R-:W-:Y:S05]  /*8b10*/  @!P0 BRA `(.L_x_145) ;  /* 0xfffffffc00f08947 */ /* 0x004fea000383ffff */
[----:B------:R-:W-:Y:S05]  /*8b20*/  BRA `(.L_x_146) ;  /* 0xffffffa400a87947 */ /* 0x000fea000383ffff */
.L_x_43:
[----:B------:R-:W-:-:S07]  /*8b30*/  MOV R0, UR5 ;  /* 0x0000000500007c02 */ /* 0x000fce0008000f00 */
.L_x_147:
[----:B-1----:R1:W2:Y:S02]  /*8b40*/  SYNCS.PHASECHK.TRANS64.TRYWAIT P0, [R0+URZ], R2 ;  /* 0x00000002000075a7 */ /* 0x0022a400080011ff */
[----:B--2---:R-:W-:Y:S05]  /*8b50*/  @!P0 NANOSLEEP.SYNCS 0x989680 ;  /* 0x009896800000895d */ /* 0x004fea0003900000 */
[----:B------:R-:W2:Y:S02]  /*8b60*/  @!P0 SYNCS.PHASECHK.TRANS64 P0, [R0+URZ], R2 ;  /* 0x00000002000085a7 */ /* 0x000ea400080010ff */
[----:B--2---:R-:W-:Y:S05]  /*8b70*/  @!P0 BRA `(.L_x_147) ;  /* 0xfffffffc00f08947 */ /* 0x004fea000383ffff */
[----:B------:R-:W-:Y:S05]  /*8b80*/  BRA `(.L_x_148) ;  /* 0xffffffa400b87947 */ /* 0x000fea000383ffff */
.L_x_44:
[----:B------:R-:W-:-:S07]  /*8b90*/  MOV R0, UR5 ;  /* 0x0000000500007c02 */ /* 0x000fce0008000f00 */
.L_x_149:
[----:B-1----:R1:W2:Y:S02]  /*8ba0*/  SYNCS.PHASECHK.TRANS64.TRYWAIT P0, [R0+URZ], R2 ;  /* 0x00000002000075a7 */ /* 0x0022a400080011ff */
[----:B--2---:R-:W-:Y:S05]  /*8bb0*/  @!P0 NANOSLEEP.SYNCS 0x989680 ;  /* 0x009896800000895d */ /* 0x004fea0003900000 */
[----:B------:R-:W2:Y:S02]  /*8bc0*/  @!P0 SYNCS.PHASECHK.TRANS64 P0, [R0+URZ], R2 ;  /* 0x00000002000085a7 */ /* 0x000ea400080010ff */
[----:B--2---:R-:W-:Y:S05]  /*8bd0*/  @!P0 BRA `(.L_x_149) ;  /* 0xfffffffc00f08947 */ /* 0x004fea000383ffff */
[----:B------:R-:W-:Y:S05]  /*8be0*/  BRA `(.L_x_150) ;  /* 0xffffffa400c87947 */ /* 0x000fea000383ffff */
.L_x_45:
[----:B------:R-:W-:-:S07]  /*8bf0*/  MOV R0, UR5 ;  /* 0x0000000500007c02 */ /* 0x000fce0008000f00 */
.L_x_151:
[----:B-1----:R1:W2:Y:S02]  /*8c00*/  SYNCS.PHASECHK.TRANS64.TRYWAIT P0, [R0+URZ], R2 ;  /* 0x00000002000075a7 */ /* 0x0022a400080011ff */
[----:B--2---:R-:W-:Y:S05]  /*8c10*/  @!P0 NANOSLEEP.SYNCS 0x989680 ;  /* 0x009896800000895d */ /* 0x004fea0003900000 */
[----:B------:R-:W2:Y:S02]  /*8c20*/  @!P0 SYNCS.PHASECHK.TRANS64 P0, [R0+URZ], R2 ;  /* 0x00000002000085a7 */ /* 0x000ea400080010ff */
[----:B--2---:R-:W-:Y:S05]  /*8c30*/  @!P0 BRA `(.L_x_151) ;  /* 0xfffffffc00f08947 */ /* 0x004fea000383ffff */
[----:B------:R-:W-:Y:S05]  /*8c40*/  BRA `(.L_x_152) ;  /* 0xffffffa400d87947 */ /* 0x000fea000383ffff */
.L_x_46:
[----:B------:R-:W-:-:S07]  /*8c50*/  MOV R0, UR5 ;  /* 0x0000000500007c02 */ /* 0x000fce0008000f00 */
.L_x_153:
[----:B-1----:R1:W2:Y:S02]  /*8c60*/  SYNCS.PHASECHK.TRANS64.TRYWAIT P0, [R0+URZ], R2 ;  /* 0x00000002000075a7 */ /* 0x0022a400080011ff */
[----:B--2---:R-:W-:Y:S05]  /*8c70*/  @!P0 NANOSLEEP.SYNCS 0x989680 ;  /* 0x009896800000895d */ /* 0x004fea0003900000 */
[----:B------:R-:W2:Y:S02]  /*8c80*/  @!P0 SYNCS.PHASECHK.TRANS64 P0, [R0+URZ], R2 ;  /* 0x00000002000085a7 */ /* 0x000ea400080010ff */
[----:B--2---:R-:W-:Y:S05]  /*8c90*/  @!P0 BRA `(.L_x_153) ;  /* 0xfffffffc00f08947 */ /* 0x004fea000383ffff */
[----:B------:R-:W-:Y:S05]  /*8ca0*/  BRA `(.L_x_154) ;  /* 0xffffffa400e87947 */ /* 0x000fea000383ffff */
.L_x_47:
[----:B------:R-:W-:-:S07]  /*8cb0*/  MOV R0, UR5 ;  /* 0x0000000500007c02 */ /* 0x000fce0008000f00 */
.L_x_155:
[----:B-1----:R1:W2:Y:S02]  /*8cc0*/  SYNCS.PHASECHK.TRANS64.TRYWAIT P0, [R0+URZ], R2 ;  /* 0x00000002000075a7 */ /* 0x0022a400080011ff */
[----:B--2---:R-:W-:Y:S05]  /*8cd0*/  @!P0 NANOSLEEP.SYNCS 0x989680 ;  /* 0x009896800000895d */ /* 0x004fea0003900000 */
[----:B------:R-:W2:Y:S02]  /*8ce0*/  @!P0 SYNCS.PHASECHK.TRANS64 P0, [R0+URZ], R2 ;  /* 0x00000002000085a7 */ /* 0x000ea400080010ff */
[----:B--2---:R-:W-:Y:S05]  /*8cf0*/  @!P0 BRA `(.L_x_155) ;  /* 0xfffffffc00f08947 */ /* 0x004fea000383ffff */
[----:B------:R-:W-:Y:S05]  /*8d00*/  BRA `(.L_x_156) ;  /* 0xffffffa400f87947 */ /* 0x000fea000383ffff */
.L_x_48:
[----:B------:R-:W-:-:S07]  /*8d10*/  MOV R0, UR5 ;  /* 0x0000000500007c02 */ /* 0x000fce0008000f00 */
.L_x_157:
[----:B-1----:R1:W2:Y:S02]  /*8d20*/  SYNCS.PHASECHK.TRANS64.TRYWAIT P0, [R0+URZ], R2 ;  /* 0x00000002000075a7 */ /* 0x0022a400080011ff */
[----:B--2---:R-:W-:Y:S05]  /*8d30*/  @!P0 NANOSLEEP.SYNCS 0x989680 ;  /* 0x009896800000895d */ /* 0x004fea0003900000 */
[----:B------:R-:W2:Y:S02]  /*8d40*/  @!P0 SYNCS.PHASECHK.TRANS64 P0, [R0+URZ], R2 ;  /* 0x00000002000085a7 */ /* 0x000ea400080010ff */
[----:B--2---:R-:W-:Y:S05]  /*8d50*/  @!P0 BRA `(.L_x_157) ;  /* 0xfffffffc00f08947 */ /* 0x004fea000383ffff */
[----:B------:R-:W-:Y:S05]  /*8d60*/  BRA `(.L_x_158) ;  /* 0xffffffa800087947 */ /* 0x000fea000383ffff */
.L_x_49:
[----:B------:R-:W-:-:S07]  /*8d70*/  MOV R0, UR5 ;  /* 0x0000000500007c02 */ /* 0x000fce0008000f00 */
.L_x_159:
[----:B-1----:R1:W2:Y:S02]  /*8d80*/  SYNCS.PHASECHK.TRANS64.TRYWAIT P0, [R0+URZ], R2 ;  /* 0x00000002000075a7 */ /* 0x0022a400080011ff */
[----:B--2---:R-:W-:Y:S05]  /*8d90*/  @!P0 NANOSLEEP.SYNCS 0x989680 ;  /* 0x009896800000895d */ /* 0x004fea0003900000 */
[----:B------:R-:W2:Y:S02]  /*8da0*/  @!P0 SYNCS.PHASECHK.TRANS64 P0, [R0+URZ], R2 ;  /* 0x00000002000085a7 */ /* 0x000ea400080010ff */
[----:B--2---:R-:W-:Y:S05]  /*8db0*/  @!P0 BRA `(.L_x_159) ;  /* 0xfffffffc00f08947 */ /* 0x004fea000383ffff */
[----:B------:R-:W-:Y:S05]  /*8dc0*/  BRA `(.L_x_160) ;  /* 0xffffffa800187947 */ /* 0x000fea000383ffff */
.L_x_50:
[----:B------:R-:W-:-:S07]  /*8dd0*/  MOV R0, UR5 ;  /* 0x0000000500007c02 */ /* 0x000fce0008000f00 */
.L_x_161:
[----:B-1----:R1:W2:Y:S02]  /*8de0*/  SYNCS.PHASECHK.TRANS64.TRYWAIT P0, [R0+URZ], R2 ;  /* 0x00000002000075a7 */ /* 0x0022a400080011ff */
[----:B--2---:R-:W-:Y:S05]  /*8df0*/  @!P0 NANOSLEEP.SYNCS 0x989680 ;  /* 0x009896800000895d */ /* 0x004fea0003900000 */
[----:B------:R-:W2:Y:S02]  /*8e00*/  @!P0 SYNCS.PHASECHK.TRANS64 P0, [R0+URZ], R2 ;  /* 0x00000002000085a7 */ /* 0x000ea400080010ff */
[----:B--2---:R-:W-:Y:S05]  /*8e10*/  @!P0 BRA `(.L_x_161) ;  /* 0xfffffffc00f08947 */ /* 0x004fea000383ffff */
[----:B------:R-:W-:Y:S05]  /*8e20*/  BRA `(.L_x_162) ;  /* 0xffffffa800287947 */ /* 0x000fea000383ffff */
.L_x_51:
[----:B------:R-:W-:-:S07]  /*8e30*/  MOV R0, UR5 ;  /* 0x0000000500007c02 */ /* 0x000fce0008000f00 */
.L_x_163:
[----:B-1----:R1:W2:Y:S02]  /*8e40*/  SYNCS.PHASECHK.TRANS64.TRYWAIT P0, [R0+URZ], R2 ;  /* 0x00000002000075a7 */ /* 0x0022a400080011ff */
[----:B--2---:R-:W-:Y:S05]  /*8e50*/  @!P0 NANOSLEEP.SYNCS 0x989680 ;  /* 0x009896800000895d */ /* 0x004fea0003900000 */
[----:B------:R-:W2:Y:S02]  /*8e60*/  @!P0 SYNCS.PHASECHK.TRANS64 P0, [R0+URZ], R2 ;  /* 0x00000002000085a7 */ /* 0x000ea400080010ff */
[----:B--2---:R-:W-:Y:S05]  /*8e70*/  @!P0 BRA `(.L_x_163) ;  /* 0xfffffffc00f08947 */ /* 0x004fea000383ffff */
[----:B------:R-:W-:Y:S05]  /*8e80*/  BRA `(.L_x_164) ;  /* 0xffffffa800387947 */ /* 0x000fea000383ffff */
.L_x_52:
[----:B------:R-:W-:-:S07]  /*8e90*/  MOV R0, UR5 ;  /* 0x0000000500007c02 */ /* 0x000fce0008000f00 */
.L_x_165:
[----:B-1----:R1:W2:Y:S02]  /*8ea0*/  SYNCS.PHASECHK.TRANS64.TRYWAIT P0, [R0+URZ], R2 ;  /* 0x00000002000075a7 */ /* 0x0022a400080011ff */
[----:B--2---:R-:W-:Y:S05]  /*8eb0*/  @!P0 NANOSLEEP.SYNCS 0x989680 ;  /* 0x009896800000895d */ /* 0x004fea0003900000 */
[----:B------:R-:W2:Y:S02]  /*8ec0*/  @!P0 SYNCS.PHASECHK.TRANS64 P0, [R0+URZ], R2 ;  /* 0x00000002000085a7 */ /* 0x000ea400080010ff */
[----:B--2---:R-:W-:Y:S05]  /*8ed0*/  @!P0 BRA `(.L_x_165) ;  /* 0xfffffffc00f08947 */ /* 0x004fea000383ffff */
[----:B------:R-:W-:Y:S05]  /*8ee0*/  BRA `(.L_x_166) ;  /* 0xffffffa800487947 */ /* 0x000fea000383ffff */
.L_x_53:
[----:B------:R-:W-:-:S07]  /*8ef0*/  MOV R0, UR5 ;  /* 0x0000000500007c02 */ /* 0x000fce0008000f00 */
.L_x_167:
[----:B-1----:R1:W2:Y:S02]  /*8f00*/  SYNCS.PHASECHK.TRANS64.TRYWAIT P0, [R0+URZ], R2 ;  /* 0x00000002000075a7 */ /* 0x0022a400080011ff */
[----:B--2---:R-:W-:Y:S05]  /*8f10*/  @!P0 NANOSLEEP.SYNCS 0x989680 ;  /* 0x009896800000895d */ /* 0x004fea0003900000 */
[----:B------:R-:W2:Y:S02]  /*8f20*/  @!P0 SYNCS.PHASECHK.TRANS64 P0, [R0+URZ], R2 ;  /* 0x00000002000085a7 */ /* 0x000ea400080010ff */
[----:B--2---:R-:W-:Y:S05]  /*8f30*/  @!P0 BRA `(.L_x_167) ;  /* 0xfffffffc00f08947 */ /* 0x004fea000383ffff */
[----:B------:R-:W-:Y:S05]  /*8f40*/  BRA `(.L_x_168) ;  /* 0xffffffa800587947 */ /* 0x000fea000383ffff */
.L_x_54:
[----:B------:R-:W-:-:S07]  /*8f50*/  MOV R0, UR5 ;  /* 0x0000000500007c02 */ /* 0x000fce0008000f00 */
.L_x_169:
[----:B-1----:R1:W2:Y:S02]  /*8f60*/  SYNCS.PHASECHK.TRANS64.TRYWAIT P0, [R0+URZ], R2 ;  /* 0x00000002000075a7 */ /* 0x0022a400080011ff */
[----:B--2---:R-:W-:Y:S05]  /*8f70*/  @!P0 NANOSLEEP.SYNCS 0x989680 ;  /* 0x009896800000895d */ /* 0x004fea0003900000 */
[----:B------:R-:W2:Y:S02]  /*8f80*/  @!P0 SYNCS.PHASECHK.TRANS64 P0, [R0+URZ], R2 ;  /* 0x00000002000085a7 */ /* 0x000ea400080010ff */
[----:B--2---:R-:W-:Y:S05]  /*8f90*/  @!P0 BRA `(.L_x_169) ;  /* 0xfffffffc00f08947 */ /* 0x004fea000383ffff */
[----:B------:R-:W-:Y:S05]  /*8fa0*/  BRA `(.L_x_170) ;  /* 0xffffffa800687947 */ /* 0x000fea000383ffff */
.L_x_55:
[----:B------:R-:W-:-:S07]  /*8fb0*/  MOV R0, UR5 ;  /* 0x0000000500007c02 */ /* 0x000fce0008000f00 */
.L_x_171:
[----:B-1----:R1:W2:Y:S02]  /*8fc0*/  SYNCS.PHASECHK.TRANS64.TRYWAIT P0, [R0+URZ], R2 ;  /* 0x00000002000075a7 */ /* 0x0022a400080011ff */
[----:B--2---:R-:W-:Y:S05]  /*8fd0*/  @!P0 NANOSLEEP.SYNCS 0x989680 ;  /* 0x009896800000895d */ /* 0x004fea0003900000 */
[----:B------:R-:W2:Y:S02]  /*8fe0*/  @!P0 SYNCS.PHASECHK.TRANS64 P0, [R0+URZ], R2 ;  /* 0x00000002000085a7 */ /* 0x000ea400080010ff */
[----:B--2---:R-:W-:Y:S05]  /*8ff0*/  @!P0 BRA `(.L_x_171) ;  /* 0xfffffffc00f08947 */ /* 0x004fea000383ffff */
[----:B------:R-:W-:Y:S05]  /*9000*/  BRA `(.L_x_172) ;  /* 0xffffffa800787947 */ /* 0x000fea000383ffff */
.L_x_56:
[----:B------:R-:W-:-:S07]  /*9010*/  MOV R0, UR5 ;  /* 0x0000000500007c02 */ /* 0x000fce0008000f00 */
.L_x_173:
[----:B-1----:R1:W2:Y:S02]  /*9020*/  SYNCS.PHASECHK.TRANS64.TRYWAIT P0, [R0+URZ], R2 ;  /* 0x00000002000075a7 */ /* 0x0022a400080011ff */
[----:B--2---:R-:W-:Y:S05]  /*9030*/  @!P0 NANOSLEEP.SYNCS 0x989680 ;  /* 0x009896800000895d */ /* 0x004fea0003900000 */
[----:B------:R-:W2:Y:S02]  /*9040*/  @!P0 SYNCS.PHASECHK.TRANS64 P0, [R0+URZ], R2 ;  /* 0x00000002000085a7 */ /* 0x000ea400080010ff */
[----:B--2---:R-:W-:Y:S05]  /*9050*/  @!P0 BRA `(.L_x_173) ;  /* 0xfffffffc00f08947 */ /* 0x004fea000383ffff */
[----:B------:R-:W-:Y:S05]  /*9060*/  BRA `(.L_x_174) ;  /* 0xffffffa800887947 */ /* 0x000fea000383ffff */
.L_x_57:
[----:B------:R-:W-:-:S07]  /*9070*/  MOV R0, UR5 ;  /* 0x0000000500007c02 */ /* 0x000fce0008000f00 */
.L_x_175:
[----:B-1----:R1:W2:Y:S02]  /*9080*/  SYNCS.PHASECHK.TRANS64.TRYWAIT P0, [R0+URZ], R2 ;  /* 0x00000002000075a7 */ /* 0x0022a400080011ff */
[----:B--2---:R-:W-:Y:S05]  /*9090*/  @!P0 NANOSLEEP.SYNCS 0x989680 ;  /* 0x009896800000895d */ /* 0x004fea0003900000 */
[----:B------:R-:W2:Y:S02]  /*90a0*/  @!P0 SYNCS.PHASECHK.TRANS64 P0, [R0+URZ], R2 ;  /* 0x00000002000085a7 */ /* 0x000ea400080010ff */
[----:B--2---:R-:W-:Y:S05]  /*90b0*/  @!P0 BRA `(.L_x_175) ;  /* 0xfffffffc00f08947 */ /* 0x004fea000383ffff */
[----:B------:R-:W-:Y:S05]  /*90c0*/  BRA `(.L_x_176) ;  /* 0xffffffa800987947 */ /* 0x000fea000383ffff */
.L_x_58:
[----:B------:R-:W-:-:S07]  /*90d0*/  MOV R0, UR5 ;  /* 0x0000000500007c02 */ /* 0x000fce0008000f00 */
.L_x_177:
[----:B-1----:R1:W2:Y:S02]  /*90e0*/  SYNCS.PHASECHK.TRANS64.TRYWAIT P0, [R0+URZ], R2 ;  /* 0x00000002000075a7 */ /* 0x0022a400080011ff */
[----:B--2---:R-:W-:Y:S05]  /*90f0*/  @!P0 NANOSLEEP.SYNCS 0x989680 ;  /* 0x009896800000895d */ /* 0x004fea0003900000 */
[----:B------:R-:W2:Y:S02]  /*9100*/  @!P0 SYNCS.PHASECHK.TRANS64 P0, [R0+URZ], R2 ;  /* 0x00000002000085a7 */ /* 0x000ea400080010ff */
[----:B--2---:R-:W-:Y:S05]  /*9110*/  @!P0 BRA `(.L_x_177) ;  /* 0xfffffffc00f08947 */ /* 0x004fea000383ffff */
[----:B------:R-:W-:Y:S05]  /*9120*/  BRA `(.L_x_178) ;  /* 0xffffffa800a87947 */ /* 0x000fea000383ffff */
.L_x_59:
[----:B------:R-:W-:-:S07]  /*9130*/  MOV R0, UR5 ;  /* 0x0000000500007c02 */ /* 0x000fce0008000f00 */
.L_x_179:
[----:B-1----:R1:W2:Y:S02]  /*9140*/  SYNCS.PHASECHK.TRANS64.TRYWAIT P0, [R0+URZ], R2 ;  /* 0x00000002000075a7 */ /* 0x0022a400080011ff */
[----:B--2---:R-:W-:Y:S05]  /*9150*/  @!P0 NANOSLEEP.SYNCS 0x989680 ;  /* 0x009896800000895d */ /* 0x004fea0003900000 */
[----:B------:R-:W2:Y:S02]  /*9160*/  @!P0 SYNCS.PHASECHK.TRANS64 P0, [R0+URZ], R2 ;  /* 0x00000002000085a7 */ /* 0x000ea400080010ff */
[----:B--2---:R-:W-:Y:S05]  /*9170*/  @!P0 BRA `(.L_x_179) ;  /* 0xfffffffc00f08947 */ /* 0x004fea000383ffff */
[----:B------:R-:W-:Y:S05]  /*9180*/  BRA `(.L_x_180) ;  /* 0xffffffa800b87947 */ /* 0x000fea000383ffff */
.L_x_60:
[----:B------:R-:W-:-:S07]  /*9190*/  MOV R0, UR5 ;  /* 0x0000000500007c02 */ /* 0x000fce0008000f00 */
.L_x_181:
[----:B-1----:R1:W2:Y:S02]  /*91a0*/  SYNCS.PHASECHK.TRANS64.TRYWAIT P0, [R0+URZ], R2 ;  /* 0x00000002000075a7 */ /* 0x0022a400080011ff */
[----:B--2---:R-:W-:Y:S05]  /*91b0*/  @!P0 NANOSLEEP.SYNCS 0x989680 ;  /* 0x009896800000895d */ /* 0x004fea0003900000 */
[----:B------:R-:W2:Y:S02]  /*91c0*/  @!P0 SYNCS.PHASECHK.TRANS64 P0, [R0+URZ], R2 ;  /* 0x00000002000085a7 */ /* 0x000ea400080010ff */
[----:B--2---:R-:W-:Y:S05]  /*91d0*/  @!P0 BRA `(.L_x_181) ;  /* 0xfffffffc00f08947 */ /* 0x004fea000383ffff */
[----:B------:R-:W-:Y:S05]  /*91e0*/  BRA `(.L_x_182) ;  /* 0xffffffa800c87947 */ /* 0x000fea000383ffff */
.L_x_61:
[----:B------:R-:W-:-:S07]  /*91f0*/  MOV R0, UR5 ;  /* 0x0000000500007c02 */ /* 0x000fce0008000f00 */
.L_x_183:
[----:B-1----:R1:W2:Y:S02]  /*9200*/  SYNCS.PHASECHK.TRANS64.TRYWAIT P0, [R0+URZ], R2 ;  /* 0x00000002000075a7 */ /* 0x0022a400080011ff */
[----:B--2---:R-:W-:Y:S05]  /*9210*/  @!P0 NANOSLEEP.SYNCS 0x989680 ;  /* 0x009896800000895d */ /* 0x004fea0003900000 */
[----:B------:R-:W2:Y:S02]  /*9220*/  @!P0 SYNCS.PHASECHK.TRANS64 P0, [R0+URZ], R2 ;  /* 0x00000002000085a7 */ /* 0x000ea400080010ff */
[----:B--2---:R-:W-:Y:S05]  /*9230*/  @!P0 BRA `(.L_x_183) ;  /* 0xfffffffc00f08947 */ /* 0x004fea000383ffff */
[----:B------:R-:W-:Y:S05]  /*9240*/  BRA `(.L_x_184) ;  /* 0xffffffa800d87947 */ /* 0x000fea000383ffff */
.L_x_62:
[----:B------:R-:W-:-:S07]  /*9250*/  MOV R0, UR5 ;  /* 0x0000000500007c02 */ /* 0x000fce0008000f00 */
.L_x_185:
[----:B-1----:R1:W2:Y:S02]  /*9260*/  SYNCS.PHASECHK.TRANS64.TRYWAIT P0, [R0+URZ], R2 ;  /* 0x00000002000075a7 */ /* 0x0022a400080011ff */
[----:B--2---:R-:W-:Y:S05]  /*9270*/  @!P0 NANOSLEEP.SYNCS 0x989680 ;  /* 0x009896800000895d */ /* 0x004fea0003900000 */
[----:B------:R-:W2:Y:S02]  /*9280*/  @!P0 SYNCS.PHASECHK.TRANS64 P0, [R0+URZ], R2 ;  /* 0x00000002000085a7 */ /* 0x000ea400080010ff */
[----:B--2---:R-:W-:Y:S05]  /*9290*/  @!P0 BRA `(.L_x_185) ;  /* 0xfffffffc00f08947 */ /* 0x004fea000383ffff */
[----:B------:R-:W-:Y:S05]  /*92a0*/  BRA `(.L_x_186) ;  /* 0xffffffa800e87947 */ /* 0x000fea000383ffff */
.L_x_63:
[----:B------:R-:W-:-:S07]  /*92b0*/  MOV R0, UR5 ;  /* 0x0000000500007c02 */ /* 0x000fce0008000f00 */
.L_x_187:
[----:B-1----:R1:W2:Y:S02]  /*92c0*/  SYNCS.PHASECHK.TRANS64.TRYWAIT P0, [R0+URZ], R2 ;  /* 0x00000002000075a7 */ /* 0x0022a400080011ff */
[----:B--2---:R-:W-:Y:S05]  /*92d0*/  @!P0 NANOSLEEP.SYNCS 0x989680 ;  /* 0x009896800000895d */ /* 0x004fea0003900000 */
[----:B------:R-:W2:Y:S02]  /*92e0*/  @!P0 SYNCS.PHASECHK.TRANS64 P0, [R0+URZ], R2 ;  /* 0x00000002000085a7 */ /* 0x000ea400080010ff */
[----:B--2---:R-:W-:Y:S05]  /*92f0*/  @!P0 BRA `(.L_x_187) ;  /* 0xfffffffc00f08947 */ /* 0x004fea000383ffff */
[----:B------:R-:W-:Y:S05]  /*9300*/  BRA `(.L_x_188) ;  /* 0xffffffa800f87947 */ /* 0x000fea000383ffff */
.L_x_64:
[----:B------:R-:W-:-:S07]  /*9310*/  MOV R0, UR5 ;  /* 0x0000000500007c02 */ /* 0x000fce0008000f00 */
.L_x_189:
[----:B-1----:R1:W2:Y:S02]  /*9320*/  SYNCS.PHASECHK.TRANS64.TRYWAIT P0, [R0+URZ], R2 ;  /* 0x00000002000075a7 */ /* 0x0022a400080011ff */
[----:B--2---:R-:W-:Y:S05]  /*9330*/  @!P0 NANOSLEEP.SYNCS 0x989680 ;  /* 0x009896800000895d */ /* 0x004fea0003900000 */
[----:B------:R-:W2:Y:S02]  /*9340*/  @!P0 SYNCS.PHASECHK.TRANS64 P0, [R0+URZ], R2 ;  /* 0x00000002000085a7 */ /* 0x000ea400080010ff */
[----:B--2---:R-:W-:Y:S05]  /*9350*/  @!P0 BRA `(.L_x_189) ;  /* 0xfffffffc00f08947 */ /* 0x004fea000383ffff */
[----:B------:R-:W-:Y:S05]  /*9360*/  BRA `(.L_x_190) ;  /* 0xffffffac00087947 */ /* 0x000fea000383ffff */
.L_x_65:
[----:B------:R-:W-:-:S07]  /*9370*/  MOV R0, UR5 ;  /* 0x0000000500007c02 */ /* 0x000fce0008000f00 */
.L_x_191:
[----:B-1----:R1:W2:Y:S02]  /*9380*/  SYNCS.PHASECHK.TRANS64.TRYWAIT P0, [R0+URZ], R2 ;  /* 0x00000002000075a7 */ /* 0x0022a400080011ff */
[----:B--2---:R-:W-:Y:S05]  /*9390*/  @!P0 NANOSLEEP.SYNCS 0x989680 ;  /* 0x009896800000895d */ /* 0x004fea0003900000 */
[----:B------:R-:W2:Y:S02]  /*93a0*/  @!P0 SYNCS.PHASECHK.TRANS64 P0, [R0+URZ], R2 ;  /* 0x00000002000085a7 */ /* 0x000ea400080010ff */
[----:B--2---:R-:W-:Y:S05]  /*93b0*/  @!P0 BRA `(.L_x_191) ;  /* 0xfffffffc00f08947 */ /* 0x004fea000383ffff */
[----:B------:R-:W-:Y:S05]  /*93c0*/  BRA `(.L_x_192) ;  /* 0xffffffac00187947 */ /* 0x000fea000383ffff */
.L_x_66:
[----:B------:R-:W-:-:S07]  /*93d0*/  MOV R0, UR5 ;  /* 0x0000000500007c02 */ /* 0x000fce0008000f00 */
.L_x_193:
[----:B-1----:R1:W2:Y:S02]  /*93e0*/  SYNCS.PHASECHK.TRANS64.TRYWAIT P0, [R0+URZ], R2 ;  /* 0x00000002000075a7 */ /* 0x0022a400080011ff */
[----:B--2---:R-:W-:Y:S05]  /*93f0*/  @!P0 NANOSLEEP.SYNCS 0x989680 ;  /* 0x009896800000895d */ /* 0x004fea0003900000 */
[----:B------:R-:W2:Y:S02]  /*9400*/  @!P0 SYNCS.PHASECHK.TRANS64 P0, [R0+URZ], R2 ;  /* 0x00000002000085a7 */ /* 0x000ea400080010ff */
[----:B--2---:R-:W-:Y:S05]  /*9410*/  @!P0 BRA `(.L_x_193) ;  /* 0xfffffffc00f08947 */ /* 0x004fea000383ffff */
[----:B------:R-:W-:Y:S05]  /*9420*/  BRA `(.L_x_194) ;  /* 0xffffffac00287947 */ /* 0x000fea000383ffff */
.L_x_67:
[----:B------:R-:W-:-:S07]  /*9430*/  MOV R0, UR5 ;  /* 0x0000000500007c02 */ /* 0x000fce0008000f00 */
.L_x_195:
[----:B-1----:R1:W2:Y:S02]  /*9440*/  SYNCS.PHASECHK.TRANS64.TRYWAIT P0, [R0+URZ], R2 ;  /* 0x00000002000075a7 */ /* 0x0022a400080011ff */
[----:B--2---:R-:W-:Y:S05]  /*9450*/  @!P0 NANOSLEEP.SYNCS 0x989680 ;  /* 0x009896800000895d */ /* 0x004fea0003900000 */
[----:B------:R-:W2:Y:S02]  /*9460*/  @!P0 SYNCS.PHASECHK.TRANS64 P0, [R0+URZ], R2 ;  /* 0x00000002000085a7 */ /* 0x000ea400080010ff */
[----:B--2---:R-:W-:Y:S05]  /*9470*/  @!P0 BRA `(.L_x_195) ;  /* 0xfffffffc00f08947 */ /* 0x004fea000383ffff */
[----:B------:R-:W-:Y:S05]  /*9480*/  BRA `(.L_x_196) ;  /* 0xffffffac00387947 */ /* 0x000fea000383ffff */
.L_x_68:
[----:B------:R-:W-:-:S07]  /*9490*/  MOV R0, UR5 ;  /* 0x0000000500007c02 */ /* 0x000fce0008000f00 */
.L_x_197:
[----:B-1----:R1:W2:Y:S02]  /*94a0*/  SYNCS.PHASECHK.TRANS64.TRYWAIT P0, [R0+URZ], R2 ;  /* 0x00000002000075a7 */ /* 0x0022a400080011ff */
[----:B--2---:R-:W-:Y:S05]  /*94b0*/  @!P0 NANOSLEEP.SYNCS 0x989680 ;  /* 0x009896800000895d */ /* 0x004fea0003900000 */
[----:B------:R-:W2:Y:S02]  /*94c0*/  @!P0 SYNCS.PHASECHK.TRANS64 P0, [R0+URZ], R2 ;  /* 0x00000002000085a7 */ /* 0x000ea400080010ff */
[----:B--2---:R-:W-:Y:S05]  /*94d0*/  @!P0 BRA `(.L_x_197) ;  /* 0xfffffffc00f08947 */ /* 0x004fea000383ffff */
[----:B------:R-:W-:Y:S05]  /*94e0*/  BRA `(.L_x_198) ;  /* 0xffffffac00487947 */ /* 0x000fea000383ffff */
.L_x_69:
[----:B------:R-:W-:-:S07]  /*94f0*/  MOV R0, UR5 ;  /* 0x0000000500007c02 */ /* 0x000fce0008000f00 */
.L_x_199:
[----:B-1----:R1:W2:Y:S02]  /*9500*/  SYNCS.PHASECHK.TRANS64.TRYWAIT P0, [R0+URZ], R2 ;  /* 0x00000002000075a7 */ /* 0x0022a400080011ff */
[----:B--2---:R-:W-:Y:S05]  /*9510*/  @!P0 NANOSLEEP.SYNCS 0x989680 ;  /* 0x009896800000895d */ /* 0x004fea0003900000 */
[----:B------:R-:W2:Y:S02]  /*9520*/  @!P0 SYNCS.PHASECHK.TRANS64 P0, [R0+URZ], R2 ;  /* 0x00000002000085a7 */ /* 0x000ea400080010ff */
[----:B--2---:R-:W-:Y:S05]  /*9530*/  @!P0 BRA `(.L_x_199) ;  /* 0xfffffffc00f08947 */ /* 0x004fea000383ffff */
[----:B------:R-:W-:Y:S05]  /*9540*/  BRA `(.L_x_200) ;  /* 0xffffffac00587947 */ /* 0x000fea000383ffff */
.L_x_70:
[----:B------:R-:W-:-:S07]  /*9550*/  MOV R0, UR5 ;  /* 0x0000000500007c02 */ /* 0x000fce0008000f00 */
.L_x_201:
[----:B-1----:R1:W2:Y:S02]  /*9560*/  SYNCS.PHASECHK.TRANS64.TRYWAIT P0, [R0+URZ], R2 ;  /* 0x00000002000075a7 */ /* 0x0022a400080011ff */
[----:B--2---:R-:W-:Y:S05]  /*9570*/  @!P0 NANOSLEEP.SYNCS 0x989680 ;  /* 0x009896800000895d */ /* 0x004fea0003900000 */
[----:B------:R-:W2:Y:S02]  /*9580*/  @!P0 SYNCS.PHASECHK.TRANS64 P0, [R0+URZ], R2 ;  /* 0x00000002000085a7 */ /* 0x000ea400080010ff */
[----:B--2---:R-:W-:Y:S05]  /*9590*/  @!P0 BRA `(.L_x_201) ;  /* 0xfffffffc00f08947 */ /* 0x004fea000383ffff */
[----:B------:R-:W-:Y:S05]  /*95a0*/  BRA `(.L_x_202) ;  /* 0xffffffac00687947 */ /* 0x000fea000383ffff */
.L_x_71:
[----:B------:R-:W-:-:S07]  /*95b0*/  MOV R0, UR5 ;  /* 0x0000000500007c02 */ /* 0x000fce0008000f00 */
.L_x_203:
[----:B-1----:R1:W2:Y:S02]  /*95c0*/  SYNCS.PHASECHK.TRANS64.TRYWAIT P0, [R0+URZ], R2 ;  /* 0x00000002000075a7 */ /* 0x0022a400080011ff */
[----:B--2---:R-:W-:Y:S05]  /*95d0*/  @!P0 NANOSLEEP.SYNCS 0x989680 ;  /* 0x009896800000895d */ /* 0x004fea0003900000 */
[----:B------:R-:W2:Y:S02]  /*95e0*/  @!P0 SYNCS.PHASECHK.TRANS64 P0, [R0+URZ], R2 ;  /* 0x00000002000085a7 */ /* 0x000ea400080010ff */
[----:B--2---:R-:W-:Y:S05]  /*95f0*/  @!P0 BRA `(.L_x_203) ;  /* 0xfffffffc00f08947 */ /* 0x004fea000383ffff */
[----:B------:R-:W-:Y:S05]  /*9600*/  BRA `(.L_x_204) ;  /* 0xffffffac00787947 */ /* 0x000fea000383ffff */
.L_x_72:
[----:B------:R-:W-:-:S07]  /*9610*/  MOV R0, UR5 ;  /* 0x0000000500007c02 */ /* 0x000fce0008000f00 */
.L_x_205:
[----:B-1----:R1:W2:Y:S02]  /*9620*/  SYNCS.PHASECHK.TRANS64.TRYWAIT P0, [R0+URZ], R2 ;  /* 0x00000002000075a7 */ /* 0x0022a400080011ff */
[----:B--2---:R-:W-:Y:S05]  /*9630*/  @!P0 NANOSLEEP.SYNCS 0x989680 ;  /* 0x009896800000895d */ /* 0x004fea0003900000 */
[----:B------:R-:W2:Y:S02]  /*9640*/  @!P0 SYNCS.PHASECHK.TRANS64 P0, [R0+URZ], R2 ;  /* 0x00000002000085a7 */ /* 0x000ea400080010ff */
[----:B--2---:R-:W-:Y:S05]  /*9650*/  @!P0 BRA `(.L_x_205) ;  /* 0xfffffffc00f08947 */ /* 0x004fea000383ffff */
[----:B------:R-:W-:Y:S05]  /*9660*/  BRA `(.L_x_206) ;  /* 0xffffffac00887947 */ /* 0x000fea000383ffff */
.L_x_73:
[----:B------:R-:W-:-:S07]  /*9670*/  MOV R0, UR5 ;  /* 0x0000000500007c02 */ /* 0x000fce0008000f00 */
.L_x_207:
[----:B-1----:R1:W2:Y:S02]  /*9680*/  SYNCS.PHASECHK.TRANS64.TRYWAIT P0, [R0+URZ], R2 ;  /* 0x00000002000075a7 */ /* 0x0022a400080011ff */
[----:B--2---:R-:W-:Y:S05]  /*9690*/  @!P0 NANOSLEEP.SYNCS 0x989680 ;  /* 0x009896800000895d */ /* 0x004fea0003900000 */
[----:B------:R-:W2:Y:S02]  /*96a0*/  @!P0 SYNCS.PHASECHK.TRANS64 P0, [R0+URZ], R2 ;  /* 0x00000002000085a7 */ /* 0x000ea400080010ff */
[----:B--2---:R-:W-:Y:S05]  /*96b0*/  @!P0 BRA `(.L_x_207) ;  /* 0xfffffffc00f08947 */ /* 0x004fea000383ffff */
[----:B------:R-:W-:Y:S05]  /*96c0*/  BRA `(.L_x_208) ;  /* 0xffffffac00987947 */ /* 0x000fea000383ffff */
.L_x_74:
[----:B------:R-:W-:-:S07]  /*96d0*/  MOV R0, UR5 ;  /* 0x0000000500007c02 */ /* 0x000fce0008000f00 */
.L_x_209:
[----:B-1----:R1:W2:Y:S02]  /*96e0*/  SYNCS.PHASECHK.TRANS64.TRYWAIT P0, [R0+URZ], R2 ;  /* 0x00000002000075a7 */ /* 0x0022a400080011ff */
[----:B--2---:R-:W-:Y:S05]  /*96f0*/  @!P0 NANOSLEEP.SYNCS 0x989680 ;  /* 0x009896800000895d */ /* 0x004fea0003900000 */
[----:B------:R-:W2:Y:S02]  /*9700*/  @!P0 SYNCS.PHASECHK.TRANS64 P0, [R0+URZ], R2 ;  /* 0x00000002000085a7 */ /* 0x000ea400080010ff */
[----:B--2---:R-:W-:Y:S05]  /*9710*/  @!P0 BRA `(.L_x_209) ;  /* 0xfffffffc00f08947 */ /* 0x004fea000383ffff */
[----:B------:R-:W-:Y:S05]  /*9720*/  BRA `(.L_x_210) ;  /* 0xffffffac00a87947 */ /* 0x000fea000383ffff */
.L_x_75:
[----:B------:R-:W-:-:S07]  /*9730*/  MOV R0, UR5 ;  /* 0x0000000500007c02 */ /* 0x000fce0008000f00 */
.L_x_211:
[----:B-1----:R1:W2:Y:S02]  /*9740*/  SYNCS.PHASECHK.TRANS64.TRYWAIT P0, [R0+URZ], R2 ;  /* 0x00000002000075a7 */ /* 0x0022a400080011ff */
[----:B--2---:R-:W-:Y:S05]  /*9750*/  @!P0 NANOSLEEP.SYNCS 0x989680 ;  /* 0x009896800000895d */ /* 0x004fea0003900000 */
[----:B------:R-:W2:Y:S02]  /*9760*/  @!P0 SYNCS.PHASECHK.TRANS64 P0, [R0+URZ], R2 ;  /* 0x00000002000085a7 */ /* 0x000ea400080010ff */
[----:B--2---:R-:W-:Y:S05]  /*9770*/  @!P0 BRA `(.L_x_211) ;  /* 0xfffffffc00f08947 */ /* 0x004fea000383ffff */
[----:B------:R-:W-:Y:S05]  /*9780*/  BRA `(.L_x_212) ;  /* 0xffffffac00b87947 */ /* 0x000fea000383ffff */
.L_x_78:
[----:B------:R-:W-:-:S07]  /*9790*/  MOV R4, UR4 ;  /* 0x0000000400047c02 */ /* 0x000fce0008000f00 */
.L_x_213:
[----:B--2---:R2:W3:Y:S02]  /*97a0*/  SYNCS.PHASECHK.TRANS64.TRYWAIT P1, [R4+URZ+0x268], R6 ;  /* 0x00026806040075a7 */ /* 0x0044e400080211ff */
[----:B---3--:R-:W-:Y:S05]  /*97b0*/  @!P1 NANOSLEEP.SYNCS 0x989680 ;  /* 0x009896800000995d */ /* 0x008fea0003900000 */
[----:B------:R-:W3:Y:S02]  /*97c0*/  @!P1 SYNCS.PHASECHK.TRANS64 P1, [R4+URZ+0x268], R6 ;  /* 0x00026806040095a7 */ /* 0x000ee400080210ff */
[----:B---3--:R-:W-:Y:S05]  /*97d0*/  @!P1 BRA `(.L_x_213) ;  /* 0xfffffffc00f09947 */ /* 0x008fea000383ffff */
[----:B------:R-:W-:Y:S05]  /*97e0*/  BRA `(.L_x_214) ;  /* 0xffffffb000287947 */ /* 0x000fea000383ffff */
.L_x_79:
[----:B--2---:R-:W-:-:S07]  /*97f0*/  MOV R4, UR4 ;  /* 0x0000000400047c02 */ /* 0x004fce0008000f00 */
.L_x_215:
[----:B--2---:R2:W3:Y:S02]  /*9800*/  SYNCS.PHASECHK.TRANS64.TRYWAIT P1, [R4+URZ+0x260], R5 ;  /* 0x00026005040075a7 */ /* 0x0044e400080211ff */
[----:B---3--:R-:W-:Y:S05]  /*9810*/  @!P1 NANOSLEEP.SYNCS 0x989680 ;  /* 0x009896800000995d */ /* 0x008fea0003900000 */
[----:B------:R-:W3:Y:S02]  /*9820*/  @!P1 SYNCS.PHASECHK.TRANS64 P1, [R4+URZ+0x260], R5 ;  /* 0x00026005040095a7 */ /* 0x000ee400080210ff */
[----:B---3--:R-:W-:Y:S05]  /*9830*/  @!P1 BRA `(.L_x_215) ;  /* 0xfffffffc00f09947 */ /* 0x008fea000383ffff */
[----:B------:R-:W-:Y:S05]  /*9840*/  BRA `(.L_x_216) ;  /* 0xffffffb000307947 */ /* 0x000fea000383ffff */
.L_x_89:
[----:B--2---:R-:W-:-:S04]  /*9850*/  MOV R5, UR5 ;  /* 0x0000000500057c02 */ /* 0x004fc80008000f00 */
[----:B------:R2:W3:Y:S03]  /*9860*/  SYNCS.PHASECHK.TRANS64.TRYWAIT P0, [R5+URZ+0x8], R6 ;  /* 0x00000806050075a7 */ /* 0x0004e600080011ff */
[----:B---3--:R-:W-:Y:S05]  /*9870*/  @!P0 NANOSLEEP.SYNCS 0x989680 ;  /* 0x009896800000895d */ /* 0x008fea0003900000 */
[----:B------:R-:W3:Y:S02]  /*9880*/  @!P0 SYNCS.PHASECHK.TRANS64 P0, [R5+URZ+0x8], R6 ;  /* 0x00000806050085a7 */ /* 0x000ee400080010ff */
[----:B---3--:R-:W-:Y:S05]  /*9890*/  @!P0 BRA `(.L_x_89) ;  /* 0xfffffffc00ec8947 */ /* 0x008fea000383ffff */
[----:B------:R-:W-:Y:S05]  /*98a0*/  BRA `(.L_x_88) ;  /* 0xffffffb000fc7947 */ /* 0x000fea000383ffff */
.L_x_91:
[----:B------:R-:W-:Y:S01]  /*98b0*/  BSSY B0, `(.L_x_217) ;  /* 0x0000006000007945 */ /* 0x000fe20003800000 */
[----:B------:R-:W-:-:S07]  /*98c0*/  MOV R15, 0xffffffff ;  /* 0xffffffff000f7802 */ /* 0x000fce0000000f00 */
[----:B-12--5:R-:W-:Y:S05]  /*98d0*/  WARPSYNC.COLLECTIVE R15, `(.L_x_218) ;  /* 0x000000000f0c7348 */ /* 0x026fea0003c00000 */
[----:B------:R-:W-:Y:S02]  /*98e0*/  ELECT P6, UR79, PT ;  /* 0x00000000004f782f */ /* 0x000fe400038c0000 */
[----:B------:R-:W-:Y:S01]  /*98f0*/  MOV R14, UR79 ;  /* 0x0000004f000e7c02 */ /* 0x000fe20008000f00 */
[----:B-12--5:R-:W-:Y:S10]  /*9900*/  ENDCOLLECTIVE ;  /* 0x000000000000791b */ /* 0x026ff40003800000 */
.L_x_218:
[----:B------:R-:W-:Y:S05]  /*9910*/  BSYNC B0 ;  /* 0x0000000000007941 */ /* 0x000fea0003800000 */
.L_x_217:
[----:B------:R-:W-:Y:S01]  /*9920*/  PLOP3.LUT P0, PT, P6, PT, PT, 0x80, 0x8 ;  /* 0x000000000008781c */ /* 0x000fe2000370f070 */
[----:B------:R-:W-:-:S12]  /*9930*/  BRA `(.L_x_219) ;  /* 0xffffffb400287947 */ /* 0x000fd8000383ffff */
.L_x_93:
[----:B--2---:R-:W-:-:S04]  /*9940*/  MOV R3, UR5 ;  /* 0x0000000500037c02 */ /* 0x004fc80008000f00 */
[----:B------:R2:W3:Y:S03]  /*9950*/  SYNCS.PHASECHK.TRANS64.TRYWAIT P0, [R3+URZ+0x8], R4 ;  /* 0x00000804030075a7 */ /* 0x0004e600080011ff */
[----:B---3--:R-:W-:Y:S05]  /*9960*/  @!P0 NANOSLEEP.SYNCS 0x989680 ;  /* 0x009896800000895d */ /* 0x008fea0003900000 */
[----:B------:R-:W3:Y:S02]  /*9970*/  @!P0 SYNCS.PHASECHK.TRANS64 P0, [R3+URZ+0x8], R4 ;  /* 0x00000804030085a7 */ /* 0x000ee400080010ff */
[----:B---3--:R-:W-:Y:S05]  /*9980*/  @!P0 BRA `(.L_x_93) ;  /* 0xfffffffc00ec8947 */ /* 0x008fea000383ffff */
[----:B------:R-:W-:Y:S05]  /*9990*/  BRA `(.L_x_92) ;  /* 0xffffffb4002c7947 */ /* 0x000fea000383ffff */
.L_x_94:
[----:B------:R-:W-:-:S07]  /*99a0*/  MOV R4, UR17 ;  /* 0x0000001100047c02 */ /* 0x000fce0008000f00 */
.L_x_220:
[----:B-1----:R1:W2:Y:S02]  /*99b0*/  SYNCS.PHASECHK.TRANS64.TRYWAIT P0, [R4+URZ+0x260], R5 ;  /* 0x00026005040075a7 */ /* 0x0022a400080011ff */
[----:B--2---:R-:W-:Y:S05]  /*99c0*/  @!P0 NANOSLEEP.SYNCS 0x989680 ;  /* 0x009896800000895d */ /* 0x004fea0003900000 */
[----:B------:R-:W2:Y:S02]  /*99d0*/  @!P0 SYNCS.PHASECHK.TRANS64 P0, [R4+URZ+0x260], R5 ;  /* 0x00026005040085a7 */ /* 0x000ea400080010ff */
[----:B--2---:R-:W-:Y:S05]  /*99e0*/  @!P0 BRA `(.L_x_220) ;  /* 0xfffffffc00f08947 */ /* 0x004fea000383ffff */
[----:B------:R-:W-:Y:S05]  /*99f0*/  BRA `(.L_x_221) ;  /* 0xffffffb8001c7947 */ /* 0x000fea000383ffff */
.L_x_96:
[----:B------:R-:W-:-:S07]  /*9a00*/  MOV R4, UR22 ;  /* 0x0000001600047c02 */ /* 0x000fce0008000f00 */
.L_x_222:
[----:B-1----:R1:W2:Y:S02]  /*9a10*/  SYNCS.PHASECHK.TRANS64.TRYWAIT P0, [R4+URZ+0x280], R5 ;  /* 0x00028005040075a7 */ /* 0x0022a400080011ff */
[----:B--2---:R-:W-:Y:S05]  /*9a20*/  @!P0 NANOSLEEP.SYNCS 0x989680 ;  /* 0x009896800000895d */ /* 0x004fea0003900000 */
[----:B------:R-:W2:Y:S02]  /*9a30*/  @!P0 SYNCS.PHASECHK.TRANS64 P0, [R4+URZ+0x280], R5 ;  /* 0x00028005040085a7 */ /* 0x000ea400080010ff */
[----:B--2---:R-:W-:Y:S05]  /*9a40*/  @!P0 BRA `(.L_x_222) ;  /* 0xfffffffc00f08947 */ /* 0x004fea000383ffff */
[----:B------:R-:W-:Y:S05]  /*9a50*/  BRA `(.L_x_95) ;  /* 0xffffffb8003c7947 */ /* 0x000fea000383ffff */
.L_x_100:
[----:B-1----:R-:W-:Y:S07]  /*9a60*/  MOV R4, UR10 ;  /* 0x0000000a00047c02 */ /* 0x002fee0008000f00 */
.L_x_223:
[----:B-1----:R1:W2:Y:S02]  /*9a70*/  SYNCS.PHASECHK.TRANS64.TRYWAIT P0, [R4+URZ], R6 ;  /* 0x00000006040075a7 */ /* 0x0022a400080011ff */
[----:B--2---:R-:W-:Y:S05]  /*9a80*/  @!P0 NANOSLEEP.SYNCS 0x989680 ;  /* 0x009896800000895d */ /* 0x004fea0003900000 */
[----:B------:R-:W2:Y:S02]  /*9a90*/  @!P0 SYNCS.PHASECHK.TRANS64 P0, [R4+URZ], R6 ;  /* 0x00000006040085a7 */ /* 0x000ea400080010ff */
[----:B--2---:R-:W-:Y:S05]  /*9aa0*/  @!P0 BRA `(.L_x_223) ;  /* 0xfffffffc00f08947 */ /* 0x004fea000383ffff */
[----:B------:R-:W-:Y:S05]  /*9ab0*/  BRA `(.L_x_99) ;  /* 0xffffffb800607947 */ /* 0x000fea000383ffff */
.L_x_104:
[----:B--2---:R-:W-:-:S07]  /*9ac0*/  MOV R0, UR4 ;  /* 0x0000000400007c02 */ /* 0x004fce0008000f00 */
.L_x_224:
[----:B-1----:R1:W2:Y:S02]  /*9ad0*/  SYNCS.PHASECHK.TRANS64.TRYWAIT P0, [R0+URZ], R2 ;  /* 0x00000002000075a7 */ /* 0x0022a400080011ff */
[----:B--2---:R-:W-:Y:S05]  /*9ae0*/  @!P0 NANOSLEEP.SYNCS 0x989680 ;  /* 0x009896800000895d */ /* 0x004fea0003900000 */
[----:B------:R-:W2:Y:S02]  /*9af0*/  @!P0 SYNCS.PHASECHK.TRANS64 P0, [R0+URZ], R2 ;  /* 0x00000002000085a7 */ /* 0x000ea400080010ff */
[----:B--2---:R-:W-:Y:S05]  /*9b00*/  @!P0 BRA `(.L_x_224) ;  /* 0xfffffffc00f08947 */ /* 0x004fea000383ffff */
[----:B------:R-:W-:Y:S05]  /*9b10*/  BRA `(.L_x_225) ;  /* 0xffffffbc00387947 */ /* 0x000fea000383ffff */
.L_x_107:
[----:B------:R-:W-:-:S07]  /*9b20*/  MOV R0, UR17 ;  /* 0x0000001100007c02 */ /* 0x000fce0008000f00 */
.L_x_226:
[----:B-1----:R1:W2:Y:S02]  /*9b30*/  SYNCS.PHASECHK.TRANS64.TRYWAIT P1, [R0+URZ+0x290], R2 ;  /* 0x00029002000075a7 */ /* 0x0022a400080211ff */
[----:B--2---:R-:W-:Y:S05]  /*9b40*/  @!P1 NANOSLEEP.SYNCS 0x989680 ;  /* 0x009896800000995d */ /* 0x004fea0003900000 */
[----:B------:R-:W2:Y:S02]  /*9b50*/  @!P1 SYNCS.PHASECHK.TRANS64 P1, [R0+URZ+0x290], R2 ;  /* 0x00029002000095a7 */ /* 0x000ea400080210ff */
[----:B--2---:R-:W-:Y:S05]  /*9b60*/  @!P1 BRA `(.L_x_226) ;  /* 0xfffffffc00f09947 */ /* 0x004fea000383ffff */
[----:B------:R-:W-:Y:S05]  /*9b70*/  BRA `(.L_x_227) ;  /* 0xffffffbc00847947 */ /* 0x000fea000383ffff */
.L_x_112:
[----:B------:R-:W-:Y:S07]  /*9b80*/  MOV R0, UR28 ;  /* 0x0000001c00007c02 */ /* 0x000fee0008000f00 */
.L_x_228:
[----:B-1----:R1:W2:Y:S02]  /*9b90*/  SYNCS.PHASECHK.TRANS64.TRYWAIT P0, [R0+URZ+0x260], R3 ;  /* 0x00026003000075a7 */ /* 0x0022a400080011ff */
[----:B--2---:R-:W-:Y:S05]  /*9ba0*/  @!P0 NANOSLEEP.SYNCS 0x989680 ;  /* 0x009896800000895d */ /* 0x004fea0003900000 */
[----:B------:R-:W2:Y:S02]  /*9bb0*/  @!P0 SYNCS.PHASECHK.TRANS64 P0, [R0+URZ+0x260], R3 ;  /* 0x00026003000085a7 */ /* 0x000ea400080010ff */
[----:B--2---:R-:W-:Y:S05]  /*9bc0*/  @!P0 BRA `(.L_x_228) ;  /* 0xfffffffc00f08947 */ /* 0x004fea000383ffff */
[----:B------:R-:W-:Y:S05]  /*9bd0*/  BRA `(.L_x_229) ;  /* 0xffffffc000b07947 */ /* 0x000fea000383ffff */
.L_x_115:
[----:B------:R-:W-:Y:S07]  /*9be0*/  MOV R0, UR28 ;  /* 0x0000001c00007c02 */ /* 0x000fee0008000f00 */
.L_x_230:
[----:B-1----:R1:W2:Y:S02]  /*9bf0*/  SYNCS.PHASECHK.TRANS64.TRYWAIT P0, [R0+URZ+0x258], R8 ;  /* 0x00025808000075a7 */ /* 0x0022a400080011ff */
[----:B--2---:R-:W-:Y:S05]  /*9c00*/  @!P0 NANOSLEEP.SYNCS 0x989680 ;  /* 0x009896800000895d */ /* 0x004fea0003900000 */
[----:B------:R-:W2:Y:S02]  /*9c10*/  @!P0 SYNCS.PHASECHK.TRANS64 P0, [R0+URZ+0x258], R8 ;  /* 0x00025808000085a7 */ /* 0x000ea400080010ff */
[----:B--2---:R-:W-:Y:S05]  /*9c20*/  @!P0 BRA `(.L_x_230) ;  /* 0xfffffffc00f08947 */ /* 0x004fea000383ffff */
[----:B------:R-:W-:Y:S05]  /*9c30*/  BRA `(.L_x_114) ;  /* 0xffffffc800107947 */ /* 0x000fea000383ffff */
.L_x_118:
[----:B-1----:R-:W-:Y:S07]  /*9c40*/  MOV R0, UR28 ;  /* 0x0000001c00007c02 */ /* 0x002fee0008000f00 */
.L_x_231:
[----:B-1----:R1:W2:Y:S02]  /*9c50*/  SYNCS.PHASECHK.TRANS64.TRYWAIT P2, [R0+URZ+0x248], R3 ;  /* 0x00024803000075a7 */ /* 0x0022a400080411ff */
[----:B--2---:R-:W-:Y:S05]  /*9c60*/  @!P2 NANOSLEEP.SYNCS 0x989680 ;  /* 0x009896800000a95d */ /* 0x004fea0003900000 */
[----:B------:R-:W2:Y:S02]  /*9c70*/  @!P2 SYNCS.PHASECHK.TRANS64 P2, [R0+URZ+0x248], R3 ;  /* 0x000248030000a5a7 */ /* 0x000ea400080410ff */
[----:B--2---:R-:W-:Y:S05]  /*9c80*/  @!P2 BRA `(.L_x_231) ;  /* 0xfffffffc00f0a947 */ /* 0x004fea000383ffff */
[----:B------:R-:W-:Y:S05]  /*9c90*/  BRA `(.L_x_232) ;  /* 0xffffffc8006c7947 */ /* 0x000fea000383ffff */
.L_x_121:
[----:B------:R-:W-:Y:S07]  /*9ca0*/  MOV R0, UR44 ;  /* 0x0000002c00007c02 */ /* 0x000fee0008000f00 */
.L_x_233:
[----:B-1----:R1:W2:Y:S02]  /*9cb0*/  SYNCS.PHASECHK.TRANS64.TRYWAIT P0, [R0+URZ+0x260], R2 ;  /* 0x00026002000075a7 */ /* 0x0022a400080011ff */
[----:B--2---:R-:W-:Y:S05]  /*9cc0*/  @!P0 NANOSLEEP.SYNCS 0x989680 ;  /* 0x009896800000895d */ /* 0x004fea0003900000 */
[----:B------:R-:W2:Y:S02]  /*9cd0*/  @!P0 SYNCS.PHASECHK.TRANS64 P0, [R0+URZ+0x260], R2 ;  /* 0x00026002000085a7 */ /* 0x000ea400080010ff */
[----:B--2---:R-:W-:Y:S05]  /*9ce0*/  @!P0 BRA `(.L_x_233) ;  /* 0xfffffffc00f08947 */ /* 0x004fea000383ffff */
[----:B------:R-:W-:Y:S05]  /*9cf0*/  BRA `(.L_x_234) ;  /* 0xffffffd000147947 */ /* 0x000fea000383ffff */
.L_x_132:
[----:B-1----:R-:W-:Y:S04]  /*9d00*/  MOV R3, UR44 ;  /* 0x0000002c00037c02 */ /* 0x002fe80008000f00 */
[----:B------:R1:W2:Y:S03]  /*9d10*/  SYNCS.PHASECHK.TRANS64.TRYWAIT P1, [R3+URZ+0x240], R4 ;  /* 0x00024004030075a7 */ /* 0x0002a600080211ff */
[----:B--2---:R-:W-:Y:S05]  /*9d20*/  @!P1 NANOSLEEP.SYNCS 0x989680 ;  /* 0x009896800000995d */ /* 0x004fea0003900000 */
[----:B------:R-:W2:Y:S02]  /*9d30*/  @!P1 SYNCS.PHASECHK.TRANS64 P1, [R3+URZ+0x240], R4 ;  /* 0x00024004030095a7 */ /* 0x000ea400080210ff */
[----:B--2---:R-:W-:Y:S05]  /*9d40*/  @!P1 BRA `(.L_x_132) ;  /* 0xfffffffc00ec9947 */ /* 0x004fea000383ffff */
[----:B------:R-:W-:Y:S05]  /*9d50*/  BRA `(.L_x_131) ;  /* 0xffffffdc00547947 */ /* 0x000fea000383ffff */
.L_x_134:
[----:B-1----:R1:W2:Y:S02]  /*9d60*/  SYNCS.PHASECHK.TRANS64.TRYWAIT P1, [R88+URZ+0x270], R0 ;  /* 0x00027000580075a7 */ /* 0x0022a400080211ff */
[----:B--2---:R-:W-:Y:S05]  /*9d70*/  @!P1 NANOSLEEP.SYNCS 0x989680 ;  /* 0x009896800000995d */ /* 0x004fea0003900000 */
[----:B------:R-:W2:Y:S02]  /*9d80*/  @!P1 SYNCS.PHASECHK.TRANS64 P1, [R88+URZ+0x270], R0 ;  /* 0x00027000580095a7 */ /* 0x000ea400080210ff */
[----:B--2---:R-:W-:Y:S05]  /*9d90*/  @!P1 BRA `(.L_x_134) ;  /* 0xfffffffc00f09947 */ /* 0x004fea000383ffff */
[----:B------:R-:W-:Y:S05]  /*9da0*/  BRA `(.L_x_133) ;  /* 0xffffffdc00947947 */ /* 0x000fea000383ffff */
        .weak           $__internal_0_$__cuda_sm10x_tcgen05_guardrail_trap_col_being_dealloced_not_returned_by_alloc
        .type           $__internal_0_$__cuda_sm10x_tcgen05_guardrail_trap_col_being_dealloced_not_returned_by_alloc,@function
        .size           $__internal_0_$__cuda_sm10x_tcgen05_guardrail_trap_col_being_dealloced_not_returned_by_alloc,($__internal_1_$__cuda_sm10x_tcgen05_guardrail_trap_phase_invalid_during_alloc - $__internal_0_$__cuda_sm10x_tcgen05_guardrail_trap_col_being_dealloced_not_returned_by_alloc)
$__internal_0_$__cuda_sm10x_tcgen05_guardrail_trap_col_being_dealloced_not_returned_by_alloc:
[----:B------:R-:W-:Y:S05]  /*9db0*/  BPT.TRAP 0x1 ;  /* 0x000000040000795c */ /* 0x000fea0000300000 */
[----:B------:R-:W-:-:S04]  /*9dc0*/  HFMA2 R3, -RZ, RZ, 0, 0 ;  /* 0x00000000ff037431 */ /* 0x000fc800000001ff */
[----:B------:R-:W-:Y:S05]  /*9dd0*/  RET.REL.NODEC R2 `(_ZN7cutlass13device_kernelINS_4conv6kernel13ConvUniversalINS1_16ConvProblemShapeILNS1_8OperatorE0ELi3EEENS1_10collective14CollectiveConvINS1_47MainloopSm100TmaUmmaWarpSpecializedImplicitGemmILS5_0ELi36ELi3ELi1ELi2EN4cute5tupleIJNSA_1CILi2EEENSC_ILi1EEESE_EEEEENSB_IJNSC_ILi128EEENSC_ILi64EEENSB_IJSI_EEEEEENS_12float_e4m3_tESL_NSA_8TiledMMAINSA_8MMA_AtomIJNSA_10MMA_TraitsINSA_25SM100_MMA_F8F6F4_2x1SM_SSEJSL_SL_fSH_SI_NSA_17integral_constantINSA_4UMMA5MajorELSS_0EEEST_NSQ_INSR_7ScaleInELSU_0EEESV_EEEEEENSA_6LayoutINSB_IJSE_SE_SE_EEENSB_IJNSC_ILi0EEES10_S10_EEEEENSB_IJNSA_10UnderscoreES13_S13_EEEEENS7_6detail27Sm100ImplicitGemmTileTraitsINSA_25SM100_TMA_2SM_LOAD_IM2COLENSA_14ComposedLayoutINSA_7SwizzleILi2ELi4ELi3EEENSA_18smem_ptr_flag_bitsILi8EEENSY_INSB_IJNSC_ILi8EEESI_EEENSB_IJSI_SE_EEEEEEEvEENS17_INSA_18SM100_TMA_2SM_LOADES1I_vEEEENS_8epilogue10collective18CollectiveEpilogueINS1N_23Sm100TmaWarpSpecializedILi1ELi1ELi32ELb0ELb0EEEJNSB_IJSI_SI_SJ_EEENSB_IJNSY_ISI_SE_EES1T_EEESL_NSB_IJNSB_IJllllEEESE_S10_EEESL_S1W_NS1N_6fusion15FusionCallbacksIS1R_NS1X_17LinearCombinationISL_fSL_fLNS_15FloatRoundStyleE2EEES1S_S1U_JEEENSA_5SM1004TMEM4LOAD26SM100_TMEM_LOAD_32dp32b32xENSA_20SM90_TMA_LOAD_IM2COLES1I_NSA_39AutoVectorizingCopyWithAssumedAlignmentILi128EEENSA_21SM90_TMA_STORE_IM2COLES1I_S29_S29_EEEvvEEEEvNT_6ParamsE) ;  /* 0xffffff6002887950 */ /* 0x000fea0003c3ffff */
        .weak           $__internal_1_$__cuda_sm10x_tcgen05_guardrail_trap_phase_invalid_during_alloc
        .type           $__internal_1_$__cuda_sm10x_tcgen05_guardrail_trap_phase_invalid_during_alloc,@function
        .size           $__internal_1_$__cuda_sm10x_tcgen05_guardrail_trap_phase_invalid_during_alloc,($__internal_2_$__cuda_sm10x_tcgen05_guardrail_trap_unallocated_columns_being_dealloced - $__internal_1_$__cuda_sm10x_tcgen05_guardrail_trap_phase_invalid_during_alloc)
$__internal_1_$__cuda_sm10x_tcgen05_guardrail_trap_phase_invalid_during_alloc:
[----:B------:R-:W-:Y:S05]  /*9de0*/  BPT.TRAP 0x1 ;  /* 0x000000040000795c */ /* 0x000fea0000300000 */
[----:B------:R-:W-:-:S04]  /*9df0*/  MOV R5, 0x0 ;  /* 0x0000000000057802 */ /* 0x000fc80000000f00 */
[----:B------:R-:W-:Y:S05]  /*9e00*/  RET.REL.NODEC R4 `(_ZN7cutlass13device_kernelINS_4conv6kernel13ConvUniversalINS1_16ConvProblemShapeILNS1_8OperatorE0ELi3EEENS1_10collective14CollectiveConvINS1_47MainloopSm100TmaUmmaWarpSpecializedImplicitGemmILS5_0ELi36ELi3ELi1ELi2EN4cute5tupleIJNSA_1CILi2EEENSC_ILi1EEESE_EEEEENSB_IJNSC_ILi128EEENSC_ILi64EEENSB_IJSI_EEEEEENS_12float_e4m3_tESL_NSA_8TiledMMAINSA_8MMA_AtomIJNSA_10MMA_TraitsINSA_25SM100_MMA_F8F6F4_2x1SM_SSEJSL_SL_fSH_SI_NSA_17integral_constantINSA_4UMMA5MajorELSS_0EEEST_NSQ_INSR_7ScaleInELSU_0EEESV_EEEEEENSA_6LayoutINSB_IJSE_SE_SE_EEENSB_IJNSC_ILi0EEES10_S10_EEEEENSB_IJNSA_10UnderscoreES13_S13_EEEEENS7_6detail27Sm100ImplicitGemmTileTraitsINSA_25SM100_TMA_2SM_LOAD_IM2COLENSA_14ComposedLayoutINSA_7SwizzleILi2ELi4ELi3EEENSA_18smem_ptr_flag_bitsILi8EEENSY_INSB_IJNSC_ILi8EEESI_EEENSB_IJSI_SE_EEEEEEEvEENS17_INSA_18SM100_TMA_2SM_LOADES1I_vEEEENS_8epilogue10collective18CollectiveEpilogueINS1N_23Sm100TmaWarpSpecializedILi1ELi1ELi32ELb0ELb0EEEJNSB_IJSI_SI_SJ_EEENSB_IJNSY_ISI_SE_EES1T_EEESL_NSB_IJNSB_IJllllEEESE_S10_EEESL_S1W_NS1N_6fusion15FusionCallbacksIS1R_NS1X_17LinearCombinationISL_fSL_fLNS_15FloatRoundStyleE2EEES1S_S1U_JEEENSA_5SM1004TMEM4LOAD26SM100_TMEM_LOAD_32dp32b32xENSA_20SM90_TMA_LOAD_IM2COLES1I_NSA_39AutoVectorizingCopyWithAssumedAlignmentILi128EEENSA_21SM90_TMA_STORE_IM2COLES1I_S29_S29_EEEvvEEEEvNT_6ParamsE) ;  /* 0xffffff60047c7950 */ /* 0x000fea0003c3ffff */
        .weak           $__internal_2_$__cuda_sm10x_tcgen05_guardrail_trap_unallocated_columns_being_dealloced
        .type           $__internal_2_$__cuda_sm10x_tcgen05_guardrail_trap_unallocated_columns_being_dealloced,@function
        .size           $__internal_2_$__cuda_sm10x_tcgen05_guardrail_trap_unallocated_columns_being_dealloced,(.L_x_236 - $__internal_2_$__cuda_sm10x_tcgen05_guardrail_trap_unallocated_columns_being_dealloced)
$__internal_2_$__cuda_sm10x_tcgen05_guardrail_trap_unallocated_columns_being_dealloced:
[----:B------:R-:W-:Y:S05]  /*9e10*/  BPT.TRAP 0x1 ;  /* 0x000000040000795c */ /* 0x000fea0000300000 */
[----:B------:R-:W-:-:S04]  /*9e20*/  HFMA2 R3, -RZ, RZ, 0, 0 ;  /* 0x00000000ff037431 */ /* 0x000fc800000001ff */
[----:B------:R-:W-:Y:S05]  /*9e30*/  RET.REL.NODEC R2 `(_ZN7cutlass13device_kernelINS_4conv6kernel13ConvUniversalINS1_16ConvProblemShapeILNS1_8OperatorE0ELi3EEENS1_10collective14CollectiveConvINS1_47MainloopSm100TmaUmmaWarpSpecializedImplicitGemmILS5_0ELi36ELi3ELi1ELi2EN4cute5tupleIJNSA_1CILi2EEENSC_ILi1EEESE_EEEEENSB_IJNSC_ILi128EEENSC_ILi64EEENSB_IJSI_EEEEEENS_12float_e4m3_tESL_NSA_8TiledMMAINSA_8MMA_AtomIJNSA_10MMA_TraitsINSA_25SM100_MMA_F8F6F4_2x1SM_SSEJSL_SL_fSH_SI_NSA_17integral_constantINSA_4UMMA5MajorELSS_0EEEST_NSQ_INSR_7ScaleInELSU_0EEESV_EEEEEENSA_6LayoutINSB_IJSE_SE_SE_EEENSB_IJNSC_ILi0EEES10_S10_EEEEENSB_IJNSA_10UnderscoreES13_S13_EEEEENS7_6detail27Sm100ImplicitGemmTileTraitsINSA_25SM100_TMA_2SM_LOAD_IM2COLENSA_14ComposedLayoutINSA_7SwizzleILi2ELi4ELi3EEENSA_18smem_ptr_flag_bitsILi8EEENSY_INSB_IJNSC_ILi8EEESI_EEENSB_IJSI_SE_EEEEEEEvEENS17_INSA_18SM100_TMA_2SM_LOADES1I_vEEEENS_8epilogue10collective18CollectiveEpilogueINS1N_23Sm100TmaWarpSpecializedILi1ELi1ELi32ELb0ELb0EEEJNSB_IJSI_SI_SJ_EEENSB_IJNSY_ISI_SE_EES1T_EEESL_NSB_IJNSB_IJllllEEESE_S10_EEESL_S1W_NS1N_6fusion15FusionCallbacksIS1R_NS1X_17LinearCombinationISL_fSL_fLNS_15FloatRoundStyleE2EEES1S_S1U_JEEENSA_5SM1004TMEM4LOAD26SM100_TMEM_LOAD_32dp32b32xENSA_20SM90_TMA_LOAD_IM2COLES1I_NSA_39AutoVectorizingCopyWithAssumedAlignmentILi128EEENSA_21SM90_TMA_STORE_IM2COLES1I_S29_S29_EEEvvEEEEvNT_6ParamsE) ;  /* 0xffffff6002707950 */ /* 0x000fea0003c3ffff */
.L_x_235:
[----:B------:R-:W-:-:S00]  /*9e40*/  BRA `(.L_x_235) ;  /* 0xfffffffc00fc7947 */ /* 0x000fc0000383ffff */
[----:B------:R-:W-:-:S00]  /*9e50*/  NOP ;  /* 0x0000000000007918 */ /* 0x000fc00000000000 */
        /* <DEDUP_REMOVED lines=10> */
.L_x_236:


//--------------------- .nv.global.init           --------------------------
	.section	.nv.global.init,"aw",@progbits
.nv.global.init:
	.type		$str$29,@object
	.size		$str$29,($str$30 - $str$29)
$str$29:
        /*0000*/ 	.byte	0x28, 0x61, 0x64, 0x64, 0x72, 0x65, 0x73, 0x73, 0x20, 0x26, 0x20, 0x6d, 0x61, 0x73, 0x6b, 0x29
        /*0010*/ 	.byte	0x20, 0x3d, 0x3d, 0x20, 0x30, 0x00
	.type		$str$30,@object
	.size		$str$30,($str$28 - $str$30)
$str$30:
        /*0016*/ 	.byte	0x2f, 0x74, 0x6d, 0x70, 0x2f, 0x63, 0x75, 0x74, 0x6c, 0x61, 0x73, 0x73, 0x5f, 0x73, 0x77, 0x65
        /*0026*/ 	.byte	0x65, 0x70, 0x5f, 0x73, 0x72, 0x63, 0x2f, 0x69, 0x6e, 0x63, 0x6c, 0x75, 0x64, 0x65, 0x2f, 0x63
        /*0036*/ 	.byte	0x75, 0x74, 0x65, 0x2f, 0x70, 0x6f, 0x69, 0x6e, 0x74, 0x65, 0x72, 0x5f, 0x66, 0x6c, 0x61, 0x67
        /*0046*/ 	.byte	0x67, 0x65, 0x64, 0x2e, 0x68, 0x70, 0x70, 0x00
	.type		$str$28,@object
	.size		$str$28,($str$27 - $str$28)
$str$28:
        /*004e*/ 	.byte	0x2f, 0x74, 0x6d, 0x70, 0x2f, 0x63, 0x75, 0x74, 0x6c, 0x61, 0x73, 0x73, 0x5f, 0x73, 0x77, 0x65
        /*005e*/ 	.byte	0x65, 0x70, 0x5f, 0x73, 0x72, 0x63, 0x2f, 0x69, 0x6e, 0x63, 0x6c, 0x75, 0x64, 0x65, 0x2f, 0x63
        /*006e*/ 	.byte	0x75, 0x74, 0x65, 0x2f, 0x61, 0x74, 0x6f, 0x6d, 0x2f, 0x63, 0x6f, 0x70, 0x79, 0x5f, 0x74, 0x72
        /*007e*/ 	.byte	0x61, 0x69, 0x74, 0x73, 0x5f, 0x73, 0x6d, 0x31, 0x30, 0x30, 0x2e, 0x68, 0x70, 0x70, 0x00
	.type		$str$27,@object
	.size		$str$27,(__unnamed_1 - $str$27)
$str$27:
        /*008d*/ 	.byte	0x28, 0x28, 0x75, 0x69, 0x6e, 0x74, 0x33, 0x32, 0x5f, 0x74, 0x28, 0x74, 0x68, 0x72, 0x65, 0x61
        /*009d*/ 	.byte	0x64, 0x49, 0x64, 0x78, 0x2e, 0x78, 0x29, 0x20, 0x2f, 0x20, 0x33, 0x32, 0x29, 0x20, 0x25, 0x20
        /*00ad*/ 	.byte	0x34, 0x29, 0x20, 0x3d, 0x3d, 0x20, 0x28, 0x28, 0x28, 0x74, 0x6d, 0x65, 0x6d, 0x5f, 0x61, 0x64
        /*00bd*/ 	.byte	0x64, 0x72, 0x20, 0x3e, 0x3e, 0x20, 0x31, 0x36, 0x29, 0x20, 0x2f, 0x20, 0x33, 0x32, 0x29, 0x20
        /*00cd*/ 	.byte	0x25, 0x20, 0x34, 0x29, 0x00
	.type		__unnamed_1,@object
	.size		__unnamed_1,(__unnamed_2 - __unnamed_1)
__unnamed_1:
        /*00d2*/ 	.byte	0x61, 0x75, 0x74, 0x6f, 0x20, 0x63, 0x75, 0x74, 0x65, 0x3a, 0x3a, 0x61, 0x73, 0x5f, 0x70, 0x6f
        /* <DEDUP_REMOVED lines=24> */
        /*0262*/ 	.byte	0x3c, 0x34, 0x30, 0x39, 0x36, 0x3e, 0x3e, 0x3e, 0x3e, 0x5d, 0x00
	.type		__unnamed_2,@object
	.size		__unnamed_2,(.L_2 - __unnamed_2)
__unnamed_2:
        /* <DEDUP_REMOVED lines=40> */
        /*04ed*/ 	.byte	0x74, 0x65, 0x3a, 0x3a, 0x43, 0x3c, 0x30, 0x3e, 0x3e, 0x3e, 0x3e, 0x5d, 0x00
.L_2:


//--------------------- .nv.shared._ZN7cutlass13device_kernelINS_4conv6kernel13ConvUniversalINS1_16ConvProblemShapeILNS1_8OperatorE0ELi3EEENS1_10collective14CollectiveConvINS1_47MainloopSm100TmaUmmaWarpSpecializedImplicitGemmILS5_0ELi36ELi3ELi1ELi2EN4cute5tupleIJNSA_1CILi2EEENSC_ILi1EEESE_EEEEENSB_IJNSC_ILi128EEENSC_ILi64EEENSB_IJSI_EEEEEENS_12float_e4m3_tESL_NSA_8TiledMMAINSA_8MMA_AtomIJNSA_10MMA_TraitsINSA_25SM100_MMA_F8F6F4_2x1SM_SSEJSL_SL_fSH_SI_NSA_17integral_constantINSA_4UMMA5MajorELSS_0EEEST_NSQ_INSR_7ScaleInELSU_0EEESV_EEEEEENSA_6LayoutINSB_IJSE_SE_SE_EEENSB_IJNSC_ILi0EEES10_S10_EEEEENSB_IJNSA_10UnderscoreES13_S13_EEEEENS7_6detail27Sm100ImplicitGemmTileTraitsINSA_25SM100_TMA_2SM_LOAD_IM2COLENSA_14ComposedLayoutINSA_7SwizzleILi2ELi4ELi3EEENSA_18smem_ptr_flag_bitsILi8EEENSY_INSB_IJNSC_ILi8EEESI_EEENSB_IJSI_SE_EEEEEEEvEENS17_INSA_18SM100_TMA_2SM_LOADES1I_vEEEENS_8epilogue10collective18CollectiveEpilogueINS1N_23Sm100TmaWarpSpecializedILi1ELi1ELi32ELb0ELb0EEEJNSB_IJSI_SI_SJ_EEENSB_IJNSY_ISI_SE_EES1T_EEESL_NSB_IJNSB_IJllllEEESE_S10_EEESL_S1W_NS1N_6fusion15FusionCallbacksIS1R_NS1X_17LinearCombinationISL_fSL_fLNS_15FloatRoundStyleE2EEES1S_S1U_JEEENSA_5SM1004TMEM4LOAD26SM100_TMEM_LOAD_32dp32b32xENSA_20SM90_TMA_LOAD_IM2COLES1I_NSA_39AutoVectorizingCopyWithAssumedAlignmentILi128EEENSA_21SM90_TMA_STORE_IM2COLES1I_S29_S29_EEEvvEEEEvNT_6ParamsE --------------------------
	.section	.nv.shared._ZN7cutlass13device_kernelINS_4conv6kernel13ConvUniversalINS1_16ConvProblemShapeILNS1_8OperatorE0ELi3EEENS1_10collective14CollectiveConvINS1_47MainloopSm100TmaUmmaWarpSpecializedImplicitGemmILS5_0ELi36ELi3ELi1ELi2EN4cute5tupleIJNSA_1CILi2EEENSC_ILi1EEESE_EEEEENSB_IJNSC_ILi128EEENSC_ILi64EEENSB_IJSI_EEEEEENS_12float_e4m3_tESL_NSA_8TiledMMAINSA_8MMA_AtomIJNSA_10MMA_TraitsINSA_25SM100_MMA_F8F6F4_2x1SM_SSEJSL_SL_fSH_SI_NSA_17integral_constantINSA_4UMMA5MajorELSS_0EEEST_NSQ_INSR_7ScaleInELSU_0EEESV_EEEEEENSA_6LayoutINSB_IJSE_SE_SE_EEENSB_IJNSC_ILi0EEES10_S10_EEEEENSB_IJNSA_10UnderscoreES13_S13_EEEEENS7_6detail27Sm100ImplicitGemmTileTraitsINSA_25SM100_TMA_2SM_LOAD_IM2COLENSA_14ComposedLayoutINSA_7SwizzleILi2ELi4ELi3EEENSA_18smem_ptr_flag_bitsILi8EEENSY_INSB_IJNSC_ILi8EEESI_EEENSB_IJSI_SE_EEEEEEEvEENS17_INSA_18SM100_TMA_2SM_LOADES1I_vEEEENS_8epilogue10collective18CollectiveEpilogueINS1N_23Sm100TmaWarpSpecializedILi1ELi1ELi32ELb0ELb0EEEJNSB_IJSI_SI_SJ_EEENSB_IJNSY_ISI_SE_EES1T_EEESL_NSB_IJNSB_IJllllEEESE_S10_EEESL_S1W_NS1N_6fusion15FusionCallbacksIS1R_NS1X_17LinearCombinationISL_fSL_fLNS_15FloatRoundStyleE2EEES1S_S1U_JEEENSA_5SM1004TMEM4LOAD26SM100_TMEM_LOAD_32dp32b32xENSA_20SM90_TMA_LOAD_IM2COLES1I_NSA_39AutoVectorizingCopyWithAssumedAlignmentILi128EEENSA_21SM90_TMA_STORE_IM2COLES1I_S29_S29_EEEvvEEEEvNT_6ParamsE,"aw",@nobits
	.sectionflags	@""
	.align	16
	.zero		1024


//--------------------- .nv.shared.reserved.0     --------------------------
	.section	.nv.shared.reserved.0,"aw",@nobits
	.weak		__nv_reservedSMEM_offset_0_alias
	.size		__nv_reservedSMEM_offset_0_alias, 0, 64
	.other		__nv_reservedSMEM_offset_0_alias,@"STO_CUDA_RESERVED_SHARED STV_DEFAULT"
__nv_reservedSMEM_offset_0_alias:
	.zero		0
.nv.shared.reserved.0:
	.zero		64
	.weak		__nv_reservedSMEM_tcgen05_partition
	.type		__nv_reservedSMEM_tcgen05_partition,@object
	.size		__nv_reservedSMEM_tcgen05_partition,(.L_0 - __nv_reservedSMEM_tcgen05_partition)
__nv_reservedSMEM_tcgen05_partition:
	.zero		32
.L_0:


//--------------------- .nv.global                --------------------------
	.section	.nv.global,"aw",@nobits
.nv.global:
	.type		_ZN39_INTERNAL_ecd19428_4_k_cu_b001b551_31864cute1_E,@object
	.size		_ZN39_INTERNAL_ecd19428_4_k_cu_b001b551_31864cute1_E,(_ZN39_INTERNAL_ecd19428_4_k_cu_b001b551_31864cuda3std3__45__cpo6cbeginE - _ZN39_INTERNAL_ecd19428_4_k_cu_b001b551_31864cute1_E)
_ZN39_INTERNAL_ecd19428_4_k_cu_b001b551_31864cute1_E:
	.zero		1
	.type		_ZN39_INTERNAL_ecd19428_4_k_cu_b001b551_31864cuda3std3__45__cpo6cbeginE,@object
	.size		_ZN39_INTERNAL_ecd19428_4_k_cu_b001b551_31864cuda3std3__45__cpo6cbeginE,(_ZN39_INTERNAL_ecd19428_4_k_cu_b001b551_31864cuda3std3__48in_placeE - _ZN39_INTERNAL_ecd19428_4_k_cu_b001b551_31864cuda3std3__45__cpo6cbeginE)
_ZN39_INTERNAL_ecd19428_4_k_cu_b001b551_31864cuda3std3__45__cpo6cbeginE:
	.zero		1
	.type		_ZN39_INTERNAL_ecd19428_4_k_cu_b001b551_31864cuda3std3__48in_placeE,@object
	.size		_ZN39_INTERNAL_ecd19428_4_k_cu_b001b551_31864cuda3std3__48in_placeE,(_ZN39_INTERNAL_ecd19428_4_k_cu_b001b551_31864cuda3std6ranges3__45__cpo9iter_moveE - _ZN39_INTERNAL_ecd19428_4_k_cu_b001b551_31864cuda3std3__48in_placeE)
_ZN39_INTERNAL_ecd19428_4_k_cu_b001b551_31864cuda3std3__48in_placeE:
	.zero		1
	.type		_ZN39_INTERNAL_ecd19428_4_k_cu_b001b551_31864cuda3std6ranges3__45__cpo9iter_moveE,@object
	.size		_ZN39_INTERNAL_ecd19428_4_k_cu_b001b551_31864cuda3std6ranges3__45__cpo9iter_moveE,(_ZN39_INTERNAL_ecd19428_4_k_cu_b001b551_31864cuda3std3__45__cpo5beginE - _ZN39_INTERNAL_ecd19428_4_k_cu_b001b551_31864cuda3std6ranges3__45__cpo9iter_moveE)
_ZN39_INTERNAL_ecd19428_4_k_cu_b001b551_31864cuda3std6ranges3__45__cpo9iter_moveE:
	.zero		1
	.type		_ZN39_INTERNAL_ecd19428_4_k_cu_b001b551_31864cuda3std3__45__cpo5beginE,@object
	.size		_ZN39_INTERNAL_ecd19428_4_k_cu_b001b551_31864cuda3std3__45__cpo5beginE,(_ZN39_INTERNAL_ecd19428_4_k_cu_b001b551_31864cuda3std3__441_GLOBAL__N__ecd19428_4_k_cu_b001b551_31866ignoreE - _ZN39_INTERNAL_ecd19428_4_k_cu_b001b551_31864cuda3std3__45__cpo5beginE)
_ZN39_INTERNAL_ecd19428_4_k_cu_b001b551_31864cuda3std3__45__cpo5beginE:
	.zero		1
	.type		_ZN39_INTERNAL_ecd19428_4_k_cu_b001b551_31864cuda3std3__441_GLOBAL__N__ecd19428_4_k_cu_b001b551_31866ignoreE,@object
	.size		_ZN39_INTERNAL_ecd19428_4_k_cu_b001b551_31864cuda3std3__441_GLOBAL__N__ecd19428_4_k_cu_b001b551_31866ignoreE,(_ZN39_INTERNAL_ecd19428_4_k_cu_b001b551_31864cute7productE - _ZN39_INTERNAL_ecd19428_4_k_cu_b001b551_31864cuda3std3__441_GLOBAL__N__ecd19428_4_k_cu_b001b551_31866ignoreE)
_ZN39_INTERNAL_ecd19428_4_k_cu_b001b551_31864cuda3std3__441_GLOBAL__N__ecd19428_4_k_cu_b001b551_31866ignoreE:
	.zero		1
	.type		_ZN39_INTERNAL_ecd19428_4_k_cu_b001b551_31864cute7productE,@object
	.size		_ZN39_INTERNAL_ecd19428_4_k_cu_b001b551_31864cute7productE,(_ZN39_INTERNAL_ecd19428_4_k_cu_b001b551_31864cuda3std3__45__cpo3endE - _ZN39_INTERNAL_ecd19428_4_k_cu_b001b551_31864cute7productE)
_ZN39_INTERNAL_ecd19428_4_k_cu_b001b551_31864cute7productE:
	.zero		1
	.type		_ZN39_INTERNAL_ecd19428_4_k_cu_b001b551_31864cuda3std3__45__cpo3endE,@object
	.size		_ZN39_INTERNAL_ecd19428_4_k_cu_b001b551_31864cuda3std3__45__cpo3endE,(_ZN39_INTERNAL_ecd19428_4_k_cu_b001b551_31864cuda3std3__419piecewise_constructE - _ZN39_INTERNAL_ecd19428_4_k_cu_b001b551_31864cuda3std3__45__cpo3endE)
_ZN39_INTERNAL_ecd19428_4_k_cu_b001b551_31864cuda3std3__45__cpo3endE:
	.zero		1
	.type		_ZN39_INTERNAL_ecd19428_4_k_cu_b001b551_31864cuda3std3__419piecewise_constructE,@object
	.size		_ZN39_INTERNAL_ecd19428_4_k_cu_b001b551_31864cuda3std3__419piecewise_constructE,(_ZN39_INTERNAL_ecd19428_4_k_cu_b001b551_31864cuda3std3__45__cpo4cendE - _ZN39_INTERNAL_ecd19428_4_k_cu_b001b551_31864cuda3std3__419piecewise_constructE)
_ZN39_INTERNAL_ecd19428_4_k_cu_b001b551_31864cuda3std3__419piecewise_constructE:
	.zero		1
	.type		_ZN39_INTERNAL_ecd19428_4_k_cu_b001b551_31864cuda3std3__45__cpo4cendE,@object
	.size		_ZN39_INTERNAL_ecd19428_4_k_cu_b001b551_31864cuda3std3__45__cpo4cendE,(_ZN39_INTERNAL_ecd19428_4_k_cu_b001b551_31864cuda3std6ranges3__45__cpo4swapE - _ZN39_INTERNAL_ecd19428_4_k_cu_b001b551_31864cuda3std3__45__cpo4cendE)
_ZN39_INTERNAL_ecd19428_4_k_cu_b001b551_31864cuda3std3__45__cpo4cendE:
	.zero		1
	.type		_ZN39_INTERNAL_ecd19428_4_k_cu_b001b551_31864cuda3std6ranges3__45__cpo4swapE,@object
	.size		_ZN39_INTERNAL_ecd19428_4_k_cu_b001b551_31864cuda3std6ranges3__45__cpo4swapE,(.L_10 - _ZN39_INTERNAL_ecd19428_4_k_cu_b001b551_31864cuda3std6ranges3__45__cpo4swapE)
_ZN39_INTERNAL_ecd19428_4_k_cu_b001b551_31864cuda3std6ranges3__45__cpo4swapE:
	.zero		1
.L_10:


//--------------------- .nv.constant0._ZN7cutlass13device_kernelINS_4conv6kernel13ConvUniversalINS1_16ConvProblemShapeILNS1_8OperatorE0ELi3EEENS1_10collective14CollectiveConvINS1_47MainloopSm100TmaUmmaWarpSpecializedImplicitGemmILS5_0ELi36ELi3ELi1ELi2EN4cute5tupleIJNSA_1CILi2EEENSC_ILi1EEESE_EEEEENSB_IJNSC_ILi128EEENSC_ILi64EEENSB_IJSI_EEEEEENS_12float_e4m3_tESL_NSA_8TiledMMAINSA_8MMA_AtomIJNSA_10MMA_TraitsINSA_25SM100_MMA_F8F6F4_2x1SM_SSEJSL_SL_fSH_SI_NSA_17integral_constantINSA_4UMMA5MajorELSS_0EEEST_NSQ_INSR_7ScaleInELSU_0EEESV_EEEEEENSA_6LayoutINSB_IJSE_SE_SE_EEENSB_IJNSC_ILi0EEES10_S10_EEEEENSB_IJNSA_10UnderscoreES13_S13_EEEEENS7_6detail27Sm100ImplicitGemmTileTraitsINSA_25SM100_TMA_2SM_LOAD_IM2COLENSA_14ComposedLayoutINSA_7SwizzleILi2ELi4ELi3EEENSA_18smem_ptr_flag_bitsILi8EEENSY_INSB_IJNSC_ILi8EEESI_EEENSB_IJSI_SE_EEEEEEEvEENS17_INSA_18SM100_TMA_2SM_LOADES1I_vEEEENS_8epilogue10collective18CollectiveEpilogueINS1N_23Sm100TmaWarpSpecializedILi1ELi1ELi32ELb0ELb0EEEJNSB_IJSI_SI_SJ_EEENSB_IJNSY_ISI_SE_EES1T_EEESL_NSB_IJNSB_IJllllEEESE_S10_EEESL_S1W_NS1N_6fusion15FusionCallbacksIS1R_NS1X_17LinearCombinationISL_fSL_fLNS_15FloatRoundStyleE2EEES1S_S1U_JEEENSA_5SM1004TMEM4LOAD26SM100_TMEM_LOAD_32dp32b32xENSA_20SM90_TMA_LOAD_IM2COLES1I_NSA_39AutoVectorizingCopyWithAssumedAlignmentILi128EEENSA_21SM90_TMA_STORE_IM2COLES1I_S29_S29_EEEvvEEEEvNT_6ParamsE --------------------------
	.section	.nv.constant0._ZN7cutlass13device_kernelINS_4conv6kernel13ConvUniversalINS1_16ConvProblemShapeILNS1_8OperatorE0ELi3EEENS1_10collective14CollectiveConvINS1_47MainloopSm100TmaUmmaWarpSpecializedImplicitGemmILS5_0ELi36ELi3ELi1ELi2EN4cute5tupleIJNSA_1CILi2EEENSC_ILi1EEESE_EEEEENSB_IJNSC_ILi128EEENSC_ILi64EEENSB_IJSI_EEEEEENS_12float_e4m3_tESL_NSA_8TiledMMAINSA_8MMA_AtomIJNSA_10MMA_TraitsINSA_25SM100_MMA_F8F6F4_2x1SM_SSEJSL_SL_fSH_SI_NSA_17integral_constantINSA_4UMMA5MajorELSS_0EEEST_NSQ_INSR_7ScaleInELSU_0EEESV_EEEEEENSA_6LayoutINSB_IJSE_SE_SE_EEENSB_IJNSC_ILi0EEES10_S10_EEEEENSB_IJNSA_10UnderscoreES13_S13_EEEEENS7_6detail27Sm100ImplicitGemmTileTraitsINSA_25SM100_TMA_2SM_LOAD_IM2COLENSA_14ComposedLayoutINSA_7SwizzleILi2ELi4ELi3EEENSA_18smem_ptr_flag_bitsILi8EEENSY_INSB_IJNSC_ILi8EEESI_EEENSB_IJSI_SE_EEEEEEEvEENS17_INSA_18SM100_TMA_2SM_LOADES1I_vEEEENS_8epilogue10collective18CollectiveEpilogueINS1N_23Sm100TmaWarpSpecializedILi1ELi1ELi32ELb0ELb0EEEJNSB_IJSI_SI_SJ_EEENSB_IJNSY_ISI_SE_EES1T_EEESL_NSB_IJNSB_IJllllEEESE_S10_EEESL_S1W_NS1N_6fusion15FusionCallbacksIS1R_NS1X_17LinearCombinationISL_fSL_fLNS_15FloatRoundStyleE2EEES1S_S1U_JEEENSA_5SM1004TMEM4LOAD26SM100_TMEM_LOAD_32dp32b32xENSA_20SM90_TMA_LOAD_IM2COLES1I_NSA_39AutoVectorizingCopyWithAssumedAlignmentILi128EEENSA_21SM90_TMA_STORE_IM2COLES1I_S29_S29_EEEvvEEEEvNT_6ParamsE,"a",@progbits
	.sectionflags	@""
	.align	4
.nv.constant0._ZN7cutlass13device_kernelINS_4conv6kernel13ConvUniversalINS1_16ConvProblemShapeILNS1_8OperatorE0ELi3EEENS1_10collective14CollectiveConvINS1_47MainloopSm100TmaUmmaWarpSpecializedImplicitGemmILS5_0ELi36ELi3ELi1ELi2EN4cute5tupleIJNSA_1CILi2EEENSC_ILi1EEESE_EEEEENSB_IJNSC_ILi128EEENSC_ILi64EEENSB_IJSI_EEEEEENS_12float_e4m3_tESL_NSA_8TiledMMAINSA_8MMA_AtomIJNSA_10MMA_TraitsINSA_25SM100_MMA_F8F6F4_2x1SM_SSEJSL_SL_fSH_SI_NSA_17integral_constantINSA_4UMMA5MajorELSS_0EEEST_NSQ_INSR_7ScaleInELSU_0EEESV_EEEEEENSA_6LayoutINSB_IJSE_SE_SE_EEENSB_IJNSC_ILi0EEES10_S10_EEEEENSB_IJNSA_10UnderscoreES13_S13_EEEEENS7_6detail27Sm100ImplicitGemmTileTraitsINSA_25SM100_TMA_2SM_LOAD_IM2COLENSA_14ComposedLayoutINSA_7SwizzleILi2ELi4ELi3EEENSA_18smem_ptr_flag_bitsILi8EEENSY_INSB_IJNSC_ILi8EEESI_EEENSB_IJSI_SE_EEEEEEEvEENS17_INSA_18SM100_TMA_2SM_LOADES1I_vEEEENS_8epilogue10collective18CollectiveEpilogueINS1N_23Sm100TmaWarpSpecializedILi1ELi1ELi32ELb0ELb0EEEJNSB_IJSI_SI_SJ_EEENSB_IJNSY_ISI_SE_EES1T_EEESL_NSB_IJNSB_IJllllEEESE_S10_EEESL_S1W_NS1N_6fusion15FusionCallbacksIS1R_NS1X_17LinearCombinationISL_fSL_fLNS_15FloatRoundStyleE2EEES1S_S1U_JEEENSA_5SM1004TMEM4LOAD26SM100_TMEM_LOAD_32dp32b32xENSA_20SM90_TMA_LOAD_IM2COLES1I_NSA_39AutoVectorizingCopyWithAssumedAlignmentILi128EEENSA_21SM90_TMA_STORE_IM2COLES1I_S29_S29_EEEvvEEEEvNT_6ParamsE:
	.zero		3200


//--------------------- SYMBOLS --------------------------

	.type		.nv.reservedSmem.offset0,@object
	.size		.nv.reservedSmem.offset0,0x4
	.type		.nv.reservedSmem.cap,@object
	.size		.nv.reservedSmem.cap,0x4
	.type		__assertfail,@function
